	.headerflags	@"EF_CUDA_TEXMODE_UNIFIED EF_CUDA_64BIT_ADDRESS EF_CUDA_ACCELERATORS EF_CUDA_SM90 EF_CUDA_VIRTUAL_SM(EF_CUDA_SM90)"
	.elftype	@"ET_EXEC"


//--------------------- .nv.info                  --------------------------
	.section	.nv.info,"",@"SHT_CUDA_INFO"
	.align	4


	//----- nvinfo : EIATTR_REGCOUNT
	.align		4
        /*0000*/ 	.byte	0x04, 0x2f
        /*0002*/ 	.short	(.L_1 - .L_0)
	.align		4
.L_0:
        /*0004*/ 	.word	index@(triton_poi_fused__unsafe_index_add_mul_sigmoid_sub_7)
        /*0008*/ 	.word	0x00000080


	//----- nvinfo : EIATTR_MIN_STACK_SIZE
	.align		4
.L_1:
        /*000c*/ 	.byte	0x04, 0x12
        /*000e*/ 	.short	(.L_3 - .L_2)
	.align		4
.L_2:
        /*0010*/ 	.word	index@(triton_poi_fused__unsafe_index_add_mul_sigmoid_sub_7)
        /*0014*/ 	.word	0x00000000


	//----- nvinfo : EIATTR_FRAME_SIZE
	.align		4
.L_3:
        /*0018*/ 	.byte	0x04, 0x11
        /*001a*/ 	.short	(.L_5 - .L_4)
	.align		4
.L_4:
        /*001c*/ 	.word	index@(triton_poi_fused__unsafe_index_add_mul_sigmoid_sub_7)
        /*0020*/ 	.word	0x00000000


	//----- nvinfo : EIATTR_MIN_STACK_SIZE
	.align		4
.L_5:
        /*0024*/ 	.byte	0x04, 0x12
        /*0026*/ 	.short	(.L_7 - .L_6)
	.align		4
.L_6:
        /*0028*/ 	.word	index@(triton_poi_fused__unsafe_index_add_mul_sigmoid_sub_7)
        /*002c*/ 	.word	0x00000000
.L_7:


//--------------------- .nv.info.triton_poi_fused__unsafe_index_add_mul_sigmoid_sub_7 --------------------------
	.section	.nv.info.triton_poi_fused__unsafe_index_add_mul_sigmoid_sub_7,"",@"SHT_CUDA_INFO"
	.sectionflags	@""
	.align	4


	//----- nvinfo : EIATTR_CUDA_API_VERSION
	.align		4
        /*0000*/ 	.byte	0x04, 0x37
        /*0002*/ 	.short	(.L_9 - .L_8)
.L_8:
        /*0004*/ 	.word	0x0000007c


	//----- nvinfo : EIATTR_KPARAM_INFO
	.align		4
.L_9:
        /*0008*/ 	.byte	0x04, 0x17
        /*000a*/ 	.short	(.L_11 - .L_10)
.L_10:
        /*000c*/ 	.word	0x00000000
        /*0010*/ 	.short	0x000d
        /*0012*/ 	.short	0x0064
        /*0014*/ 	.byte	0x00, 0xf0, 0x11, 0x00


	//----- nvinfo : EIATTR_KPARAM_INFO
	.align		4
.L_11:
        /*0018*/ 	.byte	0x04, 0x17
        /*001a*/ 	.short	(.L_13 - .L_12)
.L_12:
        /*001c*/ 	.word	0x00000000
        /*0020*/ 	.short	0x000c
        /*0022*/ 	.short	0x0060
        /*0024*/ 	.byte	0x00, 0xf0, 0x11, 0x00


	//----- nvinfo : EIATTR_KPARAM_INFO
	.align		4
.L_13:
        /*0028*/ 	.byte	0x04, 0x17
        /*002a*/ 	.short	(.L_15 - .L_14)
.L_14:
        /*002c*/ 	.word	0x00000000
        /*0030*/ 	.short	0x000b
        /*0032*/ 	.short	0x0058
        /*0034*/ 	.byte	0x00, 0xf4, 0x21, 0x00


	//----- nvinfo : EIATTR_KPARAM_INFO
	.align		4
.L_15:
        /*0038*/ 	.byte	0x04, 0x17
        /*003a*/ 	.short	(.L_17 - .L_16)
.L_16:
        /*003c*/ 	.word	0x00000000
        /*0040*/ 	.short	0x000a
        /*0042*/ 	.short	0x0050
        /*0044*/ 	.byte	0x00, 0xf4, 0x21, 0x00


	//----- nvinfo : EIATTR_KPARAM_INFO
	.align		4
.L_17:
        /*0048*/ 	.byte	0x04, 0x17
        /*004a*/ 	.short	(.L_19 - .L_18)
.L_18:
        /*004c*/ 	.word	0x00000000
        /*0050*/ 	.short	0x0009
        /*0052*/ 	.short	0x0048
        /*0054*/ 	.byte	0x00, 0xf4, 0x21, 0x00


	//----- nvinfo : EIATTR_KPARAM_INFO
	.align		4
.L_19:
        /*0058*/ 	.byte	0x04, 0x17
        /*005a*/ 	.short	(.L_21 - .L_20)
.L_20:
        /*005c*/ 	.word	0x00000000
        /*0060*/ 	.short	0x0008
        /*0062*/ 	.short	0x0040
        /*0064*/ 	.byte	0x00, 0xf4, 0x21, 0x00


	//----- nvinfo : EIATTR_KPARAM_INFO
	.align		4
.L_21:
        /*0068*/ 	.byte	0x04, 0x17
        /*006a*/ 	.short	(.L_23 - .L_22)
.L_22:
        /*006c*/ 	.word	0x00000000
        /*0070*/ 	.short	0x0007
        /*0072*/ 	.short	0x0038
        /*0074*/ 	.byte	0x00, 0xf4, 0x21, 0x00


	//----- nvinfo : EIATTR_KPARAM_INFO
	.align		4
.L_23:
        /*0078*/ 	.byte	0x04, 0x17
        /*007a*/ 	.short	(.L_25 - .L_24)
.L_24:
        /*007c*/ 	.word	0x00000000
        /*0080*/ 	.short	0x0006
        /*0082*/ 	.short	0x0030
        /*0084*/ 	.byte	0x00, 0xf4, 0x21, 0x00


	//----- nvinfo : EIATTR_KPARAM_INFO
	.align		4
.L_25:
        /*0088*/ 	.byte	0x04, 0x17
        /*008a*/ 	.short	(.L_27 - .L_26)
.L_26:
        /*008c*/ 	.word	0x00000000
        /*0090*/ 	.short	0x0005
        /*0092*/ 	.short	0x0028
        /*0094*/ 	.byte	0x00, 0xf4, 0x21, 0x00


	//----- nvinfo : EIATTR_KPARAM_INFO
	.align		4
.L_27:
        /*0098*/ 	.byte	0x04, 0x17
        /*009a*/ 	.short	(.L_29 - .L_28)
.L_28:
        /*009c*/ 	.word	0x00000000
        /*00a0*/ 	.short	0x0004
        /*00a2*/ 	.short	0x0020
        /*00a4*/ 	.byte	0x00, 0xf4, 0x21, 0x00


	//----- nvinfo : EIATTR_KPARAM_INFO
	.align		4
.L_29:
        /*00a8*/ 	.byte	0x04, 0x17
        /*00aa*/ 	.short	(.L_31 - .L_30)
.L_30:
        /*00ac*/ 	.word	0x00000000
        /*00b0*/ 	.short	0x0003
        /*00b2*/ 	.short	0x0018
        /*00b4*/ 	.byte	0x00, 0xf4, 0x21, 0x00


	//----- nvinfo : EIATTR_KPARAM_INFO
	.align		4
.L_31:
        /*00b8*/ 	.byte	0x04, 0x17
        /*00ba*/ 	.short	(.L_33 - .L_32)
.L_32:
        /*00bc*/ 	.word	0x00000000
        /*00c0*/ 	.short	0x0002
        /*00c2*/ 	.short	0x0010
        /*00c4*/ 	.byte	0x00, 0xf4, 0x21, 0x00


	//----- nvinfo : EIATTR_KPARAM_INFO
	.align		4
.L_33:
        /*00c8*/ 	.byte	0x04, 0x17
        /*00ca*/ 	.short	(.L_35 - .L_34)
.L_34:
        /*00cc*/ 	.word	0x00000000
        /*00d0*/ 	.short	0x0001
        /*00d2*/ 	.short	0x0008
        /*00d4*/ 	.byte	0x00, 0xf4, 0x21, 0x00


	//----- nvinfo : EIATTR_KPARAM_INFO
	.align		4
.L_35:
        /*00d8*/ 	.byte	0x04, 0x17
        /*00da*/ 	.short	(.L_37 - .L_36)
.L_36:
        /*00dc*/ 	.word	0x00000000
        /*00e0*/ 	.short	0x0000
        /*00e2*/ 	.short	0x0000
        /*00e4*/ 	.byte	0x00, 0xf4, 0x21, 0x00


	//----- nvinfo : EIATTR_SPARSE_MMA_MASK
	.align		4
.L_37:
        /*00e8*/ 	.byte	0x03, 0x50
        /*00ea*/ 	.short	0x0000


	//----- nvinfo : EIATTR_MAXREG_COUNT
	.align		4
        /*00ec*/ 	.byte	0x03, 0x1b
        /*00ee*/ 	.short	0x00ff


	//----- nvinfo : EIATTR_EXIT_INSTR_OFFSETS
	.align		4
        /*00f0*/ 	.byte	0x04, 0x1c
        /*00f2*/ 	.short	(.L_39 - .L_38)


	//   ....[0]....
.L_38:
        /*00f4*/ 	.word	0x00005770


	//   ....[1]....
        /*00f8*/ 	.word	0x000057e0


	//----- nvinfo : EIATTR_REQNTID
	.align		4
.L_39:
        /*00fc*/ 	.byte	0x04, 0x10
        /*00fe*/ 	.short	(.L_41 - .L_40)
.L_40:
        /*0100*/ 	.word	0x00000080
        /*0104*/ 	.word	0x00000001
        /*0108*/ 	.word	0x00000001


	//----- nvinfo : EIATTR_CBANK_PARAM_SIZE
	.align		4
.L_41:
        /*010c*/ 	.byte	0x03, 0x19
        /*010e*/ 	.short	0x0068


	//----- nvinfo : EIATTR_PARAM_CBANK
	.align		4
        /*0110*/ 	.byte	0x04, 0x0a
        /*0112*/ 	.short	(.L_43 - .L_42)
	.align		4
.L_42:
        /*0114*/ 	.word	index@(.nv.constant0.triton_poi_fused__unsafe_index_add_mul_sigmoid_sub_7)
        /*0118*/ 	.short	0x0210
        /*011a*/ 	.short	0x0068


	//----- nvinfo : EIATTR_SW_WAR
	.align		4
.L_43:
        /*011c*/ 	.byte	0x04, 0x36
        /*011e*/ 	.short	(.L_45 - .L_44)
.L_44:
        /*0120*/ 	.word	0x00000008
.L_45:


//--------------------- .nv.callgraph             --------------------------
	.section	.nv.callgraph,"",@"SHT_CUDA_CALLGRAPH"
	.align	4
	.sectionentsize	8
	.align		4
        /*0000*/ 	.word	0x00000000
	.align		4
        /*0004*/ 	.word	0xffffffff
	.align		4
        /*0008*/ 	.word	0x00000000
	.align		4
        /*000c*/ 	.word	0xfffffffe
	.align		4
        /*0010*/ 	.word	0x00000000
	.align		4
        /*0014*/ 	.word	0xfffffffd
	.align		4
        /*0018*/ 	.word	0x00000000
	.align		4
        /*001c*/ 	.word	0xfffffffc


//--------------------- .text.triton_poi_fused__unsafe_index_add_mul_sigmoid_sub_7 --------------------------
	.section	.text.triton_poi_fused__unsafe_index_add_mul_sigmoid_sub_7,"ax",@progbits
	.sectionflags	@"SHF_BARRIERS=1"
	.align	128
        .global         triton_poi_fused__unsafe_index_add_mul_sigmoid_sub_7
        .type           triton_poi_fused__unsafe_index_add_mul_sigmoid_sub_7,@function
        .size           triton_poi_fused__unsafe_index_add_mul_sigmoid_sub_7,(.L_x_1 - triton_poi_fused__unsafe_index_add_mul_sigmoid_sub_7)
        .other          triton_poi_fused__unsafe_index_add_mul_sigmoid_sub_7,@"STO_CUDA_ENTRY STV_DEFAULT"
triton_poi_fused__unsafe_index_add_mul_sigmoid_sub_7:
.text.triton_poi_fused__unsafe_index_add_mul_sigmoid_sub_7:
[----:B------:R-:W0:Y:S01]  /*0000*/  LDC R1, c[0x0][0x28] ;  /* 0x00000a00ff017b82 */ /* 0x000e220000000800 */
[----:B------:R-:W1:Y:S07]  /*0010*/  S2R R100, SR_TID.X ;  /* 0x0000000000647919 */ /* 0x000e6e0000002100 */
[----:B------:R-:W2:Y:S01]  /*0020*/  LDC.64 R8, c[0x0][0x210] ;  /* 0x00008400ff087b82 */ /* 0x000ea20000000a00 */
[----:B------:R-:W-:Y:S01]  /*0030*/  CS2R R16, SRZ ;  /* 0x0000000000107805 */ /* 0x000fe2000001ff00 */
[----:B------:R-:W-:Y:S01]  /*0040*/  ULDC.64 UR6, c[0x0][0x208] ;  /* 0x0000820000067ab9 */ /* 0x000fe20000000a00 */
[----:B------:R-:W3:Y:S01]  /*0050*/  S2R R101, SR_CTAID.X ;  /* 0x0000000000657919 */ /* 0x000ee20000002500 */
[----:B------:R-:W-:-:S04]  /*0060*/  CS2R R6, SRZ ;  /* 0x0000000000067805 */ /* 0x000fc8000001ff00 */
[----:B------:R-:W4:Y:S08]  /*0070*/  LDC.64 R18, c[0x0][0x218] ;  /* 0x00008600ff127b82 */ /* 0x000f300000000a00 */
[----:B------:R-:W5:Y:S01]  /*0080*/  LDC.64 R20, c[0x0][0x228] ;  /* 0x00008a00ff147b82 */ /* 0x000f620000000a00 */
[----:B------:R-:W-:Y:S02]  /*0090*/  CS2R R12, SRZ ;  /* 0x00000000000c7805 */ /* 0x000fe4000001ff00 */
[----:B------:R-:W-:-:S05]  /*00a0*/  CS2R R14, SRZ ;  /* 0x00000000000e7805 */ /* 0x000fca000001ff00 */
[----:B------:R-:W5:Y:S01]  /*00b0*/  LDC.64 R22, c[0x0][0x238] ;  /* 0x00008e00ff167b82 */ /* 0x000f620000000a00 */
[----:B------:R-:W2:Y:S01]  /*00c0*/  S2R R10, SR_CTAID.Y ;  /* 0x00000000000a7919 */ /* 0x000ea20000002600 */
[----:B------:R-:W-:-:S06]  /*00d0*/  ULDC.64 UR8, c[0x0][0x220] ;  /* 0x0000880000087ab9 */ /* 0x000fcc0000000a00 */
[----:B------:R-:W2:Y:S01]  /*00e0*/  S2UR UR5, SR_CgaCtaId ;  /* 0x00000000000579c3 */ /* 0x000ea20000008800 */
[----:B-1----:R-:W-:Y:S01]  /*00f0*/  IMAD.SHL.U32 R86, R100, 0x2, RZ ;  /* 0x0000000264567824 */ /* 0x002fe200078e00ff */
[----:B------:R-:W-:Y:S01]  /*0100*/  UMOV UR4, 0x400 ;  /* 0x0000040000047882 */ /* 0x000fe20000000000 */
[----:B------:R-:W-:Y:S02]  /*0110*/  IMAD.MOV.U32 R125, RZ, RZ, RZ ;  /* 0x000000ffff7d7224 */ /* 0x000fe400078e00ff */
[----:B------:R-:W-:Y:S01]  /*0120*/  IMAD.MOV.U32 R123, RZ, RZ, RZ ;  /* 0x000000ffff7b7224 */ /* 0x000fe200078e00ff */
[----:B------:R-:W-:Y:S02]  /*0130*/  LOP3.LUT R86, R86, 0xfe, RZ, 0xc0, !PT ;  /* 0x000000fe56567812 */ /* 0x000fe400078ec0ff */
[----:B------:R-:W-:Y:S02]  /*0140*/  CS2R R108, SRZ ;  /* 0x00000000006c7805 */ /* 0x000fe4000001ff00 */
[----:B------:R-:W-:Y:S01]  /*0150*/  CS2R R110, SRZ ;  /* 0x00000000006e7805 */ /* 0x000fe2000001ff00 */
[----:B------:R-:W-:Y:S01]  /*0160*/  ULDC.64 UR10, c[0x0][0x250] ;  /* 0x00009400000a7ab9 */ /* 0x000fe20000000a00 */
[----:B---3--:R-:W-:-:S04]  /*0170*/  PRMT R0, R86, 0x6540, R101 ;  /* 0x0000654056007816 */ /* 0x008fc80000000065 */
[----:B------:R-:W-:Y:S02]  /*0180*/  SHF.R.S32.HI R3, RZ, 0x1f, R0 ;  /* 0x0000001fff037819 */ /* 0x000fe40000011400 */
[----:B------:R-:W-:Y:S02]  /*0190*/  ISETP.GE.AND P0, PT, R0, 0x100, PT ;  /* 0x000001000000780c */ /* 0x000fe40003f06270 */
[----:B------:R-:W-:-:S04]  /*01a0*/  LEA.HI R3, R3, R0, RZ, 0x4 ;  /* 0x0000000003037211 */ /* 0x000fc800078f20ff */
[----:B------:R-:W-:Y:S02]  /*01b0*/  SHF.R.S32.HI R11, RZ, 0x4, R3 ;  /* 0x00000004ff0b7819 */ /* 0x000fe40000011403 */
[----:B------:R-:W-:-:S03]  /*01c0*/  LOP3.LUT R5, R3, 0xfffffff0, RZ, 0xc0, !PT ;  /* 0xfffffff003057812 */ /* 0x000fc600078ec0ff */
[----:B--2---:R-:W-:-:S04]  /*01d0*/  IMAD.WIDE R8, R11, 0x8, R8 ;  /* 0x000000080b087825 */ /* 0x004fc800078e0208 */
[----:B------:R-:W-:Y:S01]  /*01e0*/  IMAD.IADD R25, R0, 0x1, -R5 ;  /* 0x0000000100197824 */ /* 0x000fe200078e0a05 */
[----:B------:R-:W-:Y:S01]  /*01f0*/  CS2R R4, SRZ ;  /* 0x0000000000047805 */ /* 0x000fe2000001ff00 */
[----:B------:R1:W2:Y:S02]  /*0200*/  @!P0 LDG.E.EL.64 R16, desc[UR6][R8.64] ;  /* 0x0000000608108981 */ /* 0x0002a4000c2e1b00 */
[----:B----4-:R-:W-:-:S05]  /*0210*/  IMAD.WIDE R18, R25, 0x8, R18 ;  /* 0x0000000819127825 */ /* 0x010fca00078e0212 */
[----:B------:R3:W4:Y:S01]  /*0220*/  @!P0 LDG.E.EL.128 R4, desc[UR6][R18.64] ;  /* 0x0000000612048981 */ /* 0x000722000c2e1d00 */
[----:B-----5:R-:W-:Y:S01]  /*0230*/  IMAD.WIDE R20, R25, 0x8, R20 ;  /* 0x0000000819147825 */ /* 0x020fe200078e0214 */
[----:B------:R-:W-:Y:S01]  /*0240*/  CS2R R2, SRZ ;  /* 0x0000000000027805 */ /* 0x000fe2000001ff00 */
[----:B-1----:R-:W1:Y:S03]  /*0250*/  LDC.64 R8, c[0x0][0x230] ;  /* 0x00008c00ff087b82 */ /* 0x002e660000000a00 */
[----:B------:R5:W4:Y:S01]  /*0260*/  @!P0 LDG.E.EL.128 R12, desc[UR6][R20.64] ;  /* 0x00000006140c8981 */ /* 0x000b22000c2e1d00 */
[----:B0-----:R-:W-:-:S05]  /*0270*/  IMAD.WIDE R22, R11, 0x8, R22 ;  /* 0x000000080b167825 */ /* 0x001fca00078e0216 */
[----:B------:R0:W4:Y:S01]  /*0280*/  @!P0 LDG.E.EL.64 R2, desc[UR6][R22.64] ;  /* 0x0000000616028981 */ /* 0x000122000c2e1b00 */
[----:B---3--:R-:W-:Y:S01]  /*0290*/  SHF.R.S32.HI R19, RZ, 0x1d, R10 ;  /* 0x0000001dff137819 */ /* 0x008fe2000001140a */
[----:B------:R-:W-:-:S03]  /*02a0*/  IMAD.SHL.U32 R10, R10, 0x4, RZ ;  /* 0x000000040a0a7824 */ /* 0x000fc600078e00ff */
[----:B------:R-:W-:Y:S01]  /*02b0*/  SGXT R19, R19, 0x1 ;  /* 0x000000011313781a */ /* 0x000fe20000000200 */
[C---:B------:R-:W-:Y:S02]  /*02c0*/  VIADD R88, R10.reuse, 0x1 ;  /* 0x000000010a587836 */ /* 0x040fe40000000000 */
[----:B------:R-:W-:-:S03]  /*02d0*/  VIADD R92, R10, 0x2 ;  /* 0x000000020a5c7836 */ /* 0x000fc60000000000 */
[C---:B------:R-:W-:Y:S02]  /*02e0*/  LEA.HI R0, R19.reuse, R88, RZ, 0x7 ;  /* 0x0000005813007211 */ /* 0x040fe400078f38ff */
[----:B------:R-:W-:Y:S02]  /*02f0*/  LEA.HI R24, R19, R92, RZ, 0x7 ;  /* 0x0000005c13187211 */ /* 0x000fe400078f38ff */
[----:B-----5:R-:W-:Y:S02]  /*0300*/  LOP3.LUT R21, R0, 0xffffff80, RZ, 0xc0, !PT ;  /* 0xffffff8000157812 */ /* 0x020fe400078ec0ff */
[----:B0-----:R-:W-:Y:S01]  /*0310*/  LOP3.LUT R23, R24, 0xffffff80, RZ, 0xc0, !PT ;  /* 0xffffff8018177812 */ /* 0x001fe200078ec0ff */
[----:B------:R-:W-:Y:S02]  /*0320*/  VIADD R35, R10, 0x3 ;  /* 0x000000030a237836 */ /* 0x000fe40000000000 */
[----:B------:R-:W-:Y:S01]  /*0330*/  IMAD.IADD R88, R88, 0x1, -R21 ;  /* 0x0000000158587824 */ /* 0x000fe200078e0a15 */
[----:B------:R-:W-:Y:S01]  /*0340*/  CS2R R20, SRZ ;  /* 0x0000000000147805 */ /* 0x000fe2000001ff00 */
[----:B------:R-:W-:-:S02]  /*0350*/  IMAD.IADD R92, R92, 0x1, -R23 ;  /* 0x000000015c5c7824 */ /* 0x000fc400078e0a17 */
[----:B-1----:R-:W-:Y:S01]  /*0360*/  IMAD.WIDE R8, R25, 0x4, R8 ;  /* 0x0000000419087825 */ /* 0x002fe200078e0208 */
[----:B------:R-:W-:-:S04]  /*0370*/  LEA.HI R22, R19, R35, RZ, 0x7 ;  /* 0x0000002313167211 */ /* 0x000fc800078f38ff */
[----:B------:R0:W3:Y:S01]  /*0380*/  @!P0 LDG.E.EL.64 R20, desc[UR6][R8.64] ;  /* 0x0000000608148981 */ /* 0x0000e2000c2e1b00 */
[----:B------:R-:W-:-:S05]  /*0390*/  LOP3.LUT R18, R22, 0xffffff80, RZ, 0xc0, !PT ;  /* 0xffffff8016127812 */ /* 0x000fca00078ec0ff */
[----:B------:R-:W-:Y:S01]  /*03a0*/  IMAD.IADD R35, R35, 0x1, -R18 ;  /* 0x0000000123237824 */ /* 0x000fe200078e0a12 */
[----:B------:R-:W-:Y:S01]  /*03b0*/  LEA.HI R19, R19, R10, RZ, 0x7 ;  /* 0x0000000a13137211 */ /* 0x000fe200078f38ff */
[----:B------:R-:W-:-:S05]  /*03c0*/  IMAD.SHL.U32 R112, R0, 0x10, RZ ;  /* 0x0000001000707824 */ /* 0x000fca00078e00ff */
[----:B------:R-:W-:Y:S02]  /*03d0*/  LOP3.LUT R112, R112, 0xfffff800, RZ, 0xc0, !PT ;  /* 0xfffff80070707812 */ /* 0x000fe400078ec0ff */
[----:B------:R-:W-:Y:S02]  /*03e0*/  SHF.R.S32.HI R38, RZ, 0x1f, R88 ;  /* 0x0000001fff267819 */ /* 0x000fe40000011458 */
[----:B------:R-:W-:Y:S01]  /*03f0*/  SHF.R.S32.HI R105, RZ, 0x1f, R112 ;  /* 0x0000001fff697819 */ /* 0x000fe20000011470 */
[----:B------:R-:W-:-:S05]  /*0400*/  IMAD.SHL.U32 R107, R24, 0x10, RZ ;  /* 0x00000010186b7824 */ /* 0x000fca00078e00ff */
[----:B------:R-:W-:Y:S01]  /*0410*/  LOP3.LUT R107, R107, 0xfffff800, RZ, 0xc0, !PT ;  /* 0xfffff8006b6b7812 */ /* 0x000fe200078ec0ff */
[----:B------:R-:W-:-:S03]  /*0420*/  IMAD.SHL.U32 R104, R22, 0x10, RZ ;  /* 0x0000001016687824 */ /* 0x000fc600078e00ff */
[----:B------:R-:W-:Y:S01]  /*0430*/  SHF.R.S32.HI R103, RZ, 0x1f, R107 ;  /* 0x0000001fff677819 */ /* 0x000fe2000001146b */
[----:B------:R-:W-:Y:S01]  /*0440*/  UPRMT UR4, UR5, 0x654, UR4 ;  /* 0x0000065405047896 */ /* 0x000fe20008000004 */
[----:B------:R-:W-:Y:S02]  /*0450*/  LOP3.LUT R104, R104, 0xfffff800, RZ, 0xc0, !PT ;  /* 0xfffff80068687812 */ /* 0x000fe400078ec0ff */
[----:B------:R-:W-:Y:S02]  /*0460*/  SHF.R.S32.HI R34, RZ, 0x1f, R92 ;  /* 0x0000001fff227819 */ /* 0x000fe4000001145c */
[----:B------:R-:W-:Y:S02]  /*0470*/  SHF.R.S32.HI R99, RZ, 0x1f, R104 ;  /* 0x0000001fff637819 */ /* 0x000fe40000011468 */
[----:B------:R-:W-:Y:S02]  /*0480*/  SHF.R.S32.HI R39, RZ, 0x1f, R35 ;  /* 0x0000001fff277819 */ /* 0x000fe40000011423 */
[----:B--2---:R-:W-:-:S04]  /*0490*/  SHF.R.U32.HI R23, RZ, 0x1d, R17 ;  /* 0x0000001dff177819 */ /* 0x004fc80000011611 */
[----:B------:R-:W-:Y:S02]  /*04a0*/  LOP3.LUT R23, R23, 0x4, RZ, 0xc0, !PT ;  /* 0x0000000417177812 */ /* 0x000fe400078ec0ff */
[----:B----4-:R-:W-:Y:S02]  /*04b0*/  SHF.R.U32.HI R79, RZ, 0x1d, R7 ;  /* 0x0000001dff4f7819 */ /* 0x010fe40000011607 */
[----:B------:R-:W-:Y:S02]  /*04c0*/  IADD3 R23, P1, R16, R23, RZ ;  /* 0x0000001710177210 */ /* 0x000fe40007f3e0ff */
[----:B------:R-:W-:-:S03]  /*04d0*/  LOP3.LUT R79, R79, 0x4, RZ, 0xc0, !PT ;  /* 0x000000044f4f7812 */ /* 0x000fc600078ec0ff */
[----:B------:R-:W-:Y:S01]  /*04e0*/  IMAD.X R18, RZ, RZ, R17, P1 ;  /* 0x000000ffff127224 */ /* 0x000fe200008e0611 */
[----:B------:R-:W-:Y:S02]  /*04f0*/  IADD3 R79, P1, R6, R79, RZ ;  /* 0x0000004f064f7210 */ /* 0x000fe40007f3e0ff */
[----:B------:R-:W-:-:S03]  /*0500*/  SHF.R.U32.HI R33, RZ, 0x1d, R5 ;  /* 0x0000001dff217819 */ /* 0x000fc60000011605 */
[----:B0-----:R-:W-:Y:S01]  /*0510*/  IMAD.X R8, RZ, RZ, R7, P1 ;  /* 0x000000ffff087224 */ /* 0x001fe200008e0607 */
[----:B------:R-:W-:Y:S02]  /*0520*/  SHF.R.S32.HI R7, RZ, 0x7, R19 ;  /* 0x00000007ff077819 */ /* 0x000fe40000011413 */
[----:B------:R-:W-:Y:S02]  /*0530*/  LOP3.LUT R33, R33, 0x4, RZ, 0xc0, !PT ;  /* 0x0000000421217812 */ /* 0x000fe400078ec0ff */
[----:B------:R-:W-:Y:S01]  /*0540*/  SHF.L.U64.HI R6, R23, 0x9, R18 ;  /* 0x0000000917067819 */ /* 0x000fe20000010212 */
[----:B------:R-:W-:Y:S01]  /*0550*/  IMAD.SHL.U32 R106, R7, 0x800, RZ ;  /* 0x00000800076a7824 */ /* 0x000fe200078e00ff */
[----:B------:R-:W-:Y:S01]  /*0560*/  IADD3 R33, P2, R4, R33, RZ ;  /* 0x0000002104217210 */ /* 0x000fe20007f5e0ff */
[----:B------:R-:W-:Y:S01]  /*0570*/  IMAD.SHL.U32 R23, R23, 0x200, RZ ;  /* 0x0000020017177824 */ /* 0x000fe200078e00ff */
[----:B------:R-:W-:Y:S02]  /*0580*/  LOP3.LUT R19, R19, 0xffffff80, RZ, 0xc0, !PT ;  /* 0xffffff8013137812 */ /* 0x000fe400078ec0ff */
[----:B------:R-:W-:Y:S01]  /*0590*/  SHF.R.S32.HI R102, RZ, 0x1f, R106 ;  /* 0x0000001fff667819 */ /* 0x000fe2000001146a */
[----:B------:R-:W-:Y:S01]  /*05a0*/  IMAD.X R16, RZ, RZ, R5, P2 ;  /* 0x000000ffff107224 */ /* 0x000fe200010e0605 */
[----:B------:R-:W-:Y:S01]  /*05b0*/  IADD3 R56, P3, R106, R23, RZ ;  /* 0x000000176a387210 */ /* 0x000fe20007f7e0ff */
[----:B------:R-:W-:Y:S01]  /*05c0*/  IMAD.IADD R0, R10, 0x1, -R19 ;  /* 0x000000010a007824 */ /* 0x000fe200078e0a13 */
[C---:B------:R-:W-:Y:S01]  /*05d0*/  SHF.L.U64.HI R25, R79.reuse, 0x7, R8 ;  /* 0x000000074f197819 */ /* 0x040fe20000010208 */
[----:B------:R-:W-:Y:S01]  /*05e0*/  IMAD.SHL.U32 R79, R79, 0x80, RZ ;  /* 0x000000804f4f7824 */ /* 0x000fe200078e00ff */
[C---:B------:R-:W-:Y:S01]  /*05f0*/  SHF.L.U64.HI R37, R33.reuse, 0x7, R16 ;  /* 0x0000000721257819 */ /* 0x040fe20000010210 */
[----:B------:R-:W-:Y:S01]  /*0600*/  IMAD.X R60, R102, 0x1, R6, P3 ;  /* 0x00000001663c7824 */ /* 0x000fe200018e0606 */
[----:B------:R-:W-:Y:S01]  /*0610*/  SHF.R.S32.HI R94, RZ, 0x1f, R0 ;  /* 0x0000001fff5e7819 */ /* 0x000fe20000011400 */
[----:B------:R-:W-:Y:S01]  /*0620*/  IMAD.SHL.U32 R33, R33, 0x80, RZ ;  /* 0x0000008021217824 */ /* 0x000fe200078e00ff */
[----:B------:R-:W-:-:S04]  /*0630*/  IADD3 R77, P3, R0, R79, RZ ;  /* 0x0000004f004d7210 */ /* 0x000fc80007f7e0ff */
[----:B------:R-:W-:Y:S01]  /*0640*/  IADD3 R31, P2, R0, R33, RZ ;  /* 0x00000021001f7210 */ /* 0x000fe20007f5e0ff */
[C---:B------:R-:W-:Y:S01]  /*0650*/  IMAD.X R29, R94.reuse, 0x1, R25, P3 ;  /* 0x000000015e1d7824 */ /* 0x040fe200018e0619 */
[----:B------:R-:W-:Y:S02]  /*0660*/  IADD3 R45, P3, R56, R77, RZ ;  /* 0x0000004d382d7210 */ /* 0x000fe40007f7e0ff */
[----:B------:R-:W-:Y:S01]  /*0670*/  IADD3 R42, P1, R112, R23, RZ ;  /* 0x00000017702a7210 */ /* 0x000fe20007f3e0ff */
[----:B------:R-:W-:Y:S01]  /*0680*/  IMAD.X R27, R94, 0x1, R37, P2 ;  /* 0x000000015e1b7824 */ /* 0x000fe200010e0625 */
[----:B------:R-:W-:Y:S01]  /*0690*/  IADD3 R124, P4, R56, R31, RZ ;  /* 0x0000001f387c7210 */ /* 0x000fe20007f9e0ff */
[C---:B------:R-:W-:Y:S01]  /*06a0*/  IMAD.X R44, R60.reuse, 0x1, R29, P3 ;  /* 0x000000013c2c7824 */ /* 0x040fe200018e061d */
[----:B------:R-:W-:Y:S01]  /*06b0*/  IADD3 R73, P2, R88, R33, RZ ;  /* 0x0000002158497210 */ /* 0x000fe20007f5e0ff */
[----:B------:R-:W-:Y:S02]  /*06c0*/  IMAD.X R65, R105, 0x1, R6, P1 ;  /* 0x0000000169417824 */ /* 0x000fe400008e0606 */
[----:B------:R-:W-:Y:S01]  /*06d0*/  IMAD.X R119, R60, 0x1, R27, P4 ;  /* 0x000000013c777824 */ /* 0x000fe200020e061b */
[----:B------:R-:W-:Y:S01]  /*06e0*/  IADD3 R58, P1, R42, R73, RZ ;  /* 0x000000492a3a7210 */ /* 0x000fe20007f3e0ff */
[----:B------:R-:W-:Y:S01]  /*06f0*/  IMAD.X R72, R38, 0x1, R37, P2 ;  /* 0x0000000126487824 */ /* 0x000fe200010e0625 */
[C---:B------:R-:W-:Y:S01]  /*0700*/  SHF.L.U64.HI R44, R45.reuse, 0x2, R44 ;  /* 0x000000022d2c7819 */ /* 0x040fe2000001022c */
[----:B------:R-:W-:Y:S01]  /*0710*/  IMAD.SHL.U32 R45, R45, 0x4, RZ ;  /* 0x000000042d2d7824 */ /* 0x000fe200078e00ff */
[----:B------:R-:W-:Y:S01]  /*0720*/  SHF.L.U64.HI R119, R124, 0x2, R119 ;  /* 0x000000027c777819 */ /* 0x000fe20000010277 */
[----:B------:R-:W-:-:S02]  /*0730*/  IMAD.SHL.U32 R4, R100, 0x40, RZ ;  /* 0x0000004064047824 */ /* 0x000fc400078e00ff */
[----:B------:R-:W-:Y:S01]  /*0740*/  IMAD.X R9, R65, 0x1, R72, P1 ;  /* 0x0000000141097824 */ /* 0x000fe200008e0648 */
[----:B------:R-:W-:Y:S01]  /*0750*/  IADD3 R16, P1, R45, UR8, RZ ;  /* 0x000000082d107c10 */ /* 0x000fe2000ff3e0ff */
[----:B------:R-:W-:Y:S01]  /*0760*/  IMAD.SHL.U32 R124, R124, 0x4, RZ ;  /* 0x000000047c7c7824 */ /* 0x000fe200078e00ff */
[----:B------:R-:W-:Y:S01]  /*0770*/  LOP3.LUT R98, R4, 0x1fc0, RZ, 0xc0, !PT ;  /* 0x00001fc004627812 */ /* 0x000fe200078ec0ff */
[----:B------:R-:W-:Y:S01]  /*0780*/  IMAD.SHL.U32 R59, R58, 0x4, RZ ;  /* 0x000000043a3b7824 */ /* 0x000fe200078e00ff */
[----:B------:R-:W-:Y:S02]  /*0790*/  IADD3.X R17, R44, UR9, RZ, P1, !PT ;  /* 0x000000092c117c10 */ /* 0x000fe40008ffe4ff */
[----:B------:R-:W-:Y:S02]  /*07a0*/  IADD3 R4, P2, R124, UR8, RZ ;  /* 0x000000087c047c10 */ /* 0x000fe4000ff5e0ff */
[----:B------:R-:W-:Y:S02]  /*07b0*/  IADD3 R69, P1, R107, R23, RZ ;  /* 0x000000176b457210 */ /* 0x000fe40007f3e0ff */
[----:B------:R-:W-:-:S02]  /*07c0*/  IADD3.X R5, R119, UR9, RZ, P2, !PT ;  /* 0x0000000977057c10 */ /* 0x000fc400097fe4ff */
[----:B------:R-:W-:Y:S01]  /*07d0*/  SHF.L.U64.HI R58, R58, 0x2, R9 ;  /* 0x000000023a3a7819 */ /* 0x000fe20000010209 */
[----:B------:R-:W-:Y:S01]  /*07e0*/  IMAD.X R67, R103, 0x1, R6, P1 ;  /* 0x0000000167437824 */ /* 0x000fe200008e0606 */
[----:B------:R-:W-:Y:S01]  /*07f0*/  IADD3 R18, P2, R59, UR8, RZ ;  /* 0x000000083b127c10 */ /* 0x000fe2000ff5e0ff */
[----:B------:R-:W0:Y:S01]  /*0800*/  LDC.64 R8, c[0x0][0x240] ;  /* 0x00009000ff087b82 */ /* 0x000e220000000a00 */
[----:B------:R-:W-:Y:S02]  /*0810*/  IADD3 R85, P1, R88, R79, RZ ;  /* 0x0000004f58557210 */ /* 0x000fe40007f3e0ff */
[----:B------:R-:W-:Y:S02]  /*0820*/  IADD3.X R19, R58, UR9, RZ, P2, !PT ;  /* 0x000000093a137c10 */ /* 0x000fe400097fe4ff */
[----:B------:R-:W-:Y:S01]  /*0830*/  IADD3 R98, R98, UR4, R98 ;  /* 0x0000000462627c10 */ /* 0x000fe2000fffe062 */
[----:B------:R-:W-:Y:S01]  /*0840*/  IMAD.X R26, R38, 0x1, R25, P1 ;  /* 0x00000001261a7824 */ /* 0x000fe200008e0619 */
[----:B------:R-:W-:-:S02]  /*0850*/  IADD3 R64, P2, R104, R23, RZ ;  /* 0x0000001768407210 */ /* 0x000fc40007f5e0ff */
[----:B------:R-:W-:Y:S02]  /*0860*/  IADD3 R82, P3, R92, R79, RZ ;  /* 0x0000004f5c527210 */ /* 0x000fe40007f7e0ff */
[----:B------:R-:W-:Y:S01]  /*0870*/  IADD3 R55, P1, R42, R85, RZ ;  /* 0x000000552a377210 */ /* 0x000fe20007f3e0ff */
[----:B------:R1:W-:Y:S01]  /*0880*/  STS.64 [R98], R4 ;  /* 0x0000000462007388 */ /* 0x0003e20000000a00 */
[----:B------:R-:W-:Y:S01]  /*0890*/  IMAD.X R43, R99, 0x1, R6, P2 ;  /* 0x00000001632b7824 */ /* 0x000fe200010e0606 */
[----:B------:R-:W-:Y:S01]  /*08a0*/  IADD3 R76, P2, R92, R33, RZ ;  /* 0x000000215c4c7210 */ /* 0x000fe20007f5e0ff */
[C---:B------:R-:W-:Y:S01]  /*08b0*/  IMAD.X R28, R34.reuse, 0x1, R25, P3 ;  /* 0x00000001221c7824 */ /* 0x040fe200018e0619 */
[----:B------:R-:W-:Y:S01]  /*08c0*/  IADD3 R54, P3, R69, R82, RZ ;  /* 0x0000005245367210 */ /* 0x000fe20007f7e0ff */
[----:B------:R-:W-:Y:S01]  /*08d0*/  IMAD.X R50, R65, 0x1, R26, P1 ;  /* 0x0000000141327824 */ /* 0x000fe200008e061a */
[----:B------:R-:W-:Y:S01]  /*08e0*/  IADD3 R79, P5, R35, R79, RZ ;  /* 0x0000004f234f7210 */ /* 0x000fe20007fbe0ff */
[----:B------:R2:W-:Y:S01]  /*08f0*/  STS.64 [R98+0x40], R16 ;  /* 0x0000401062007388 */ /* 0x0005e20000000a00 */
[----:B-1----:R-:W-:Y:S01]  /*0900*/  IADD3 R5, P4, R35, R33, RZ ;  /* 0x0000002123057210 */ /* 0x002fe20007f9e0ff */
[----:B------:R-:W-:Y:S01]  /*0910*/  IMAD.X R78, R34, 0x1, R37, P2 ;  /* 0x00000001224e7824 */ /* 0x000fe200010e0625 */
[----:B------:R-:W-:Y:S01]  /*0920*/  IADD3 R53, P2, R69, R76, RZ ;  /* 0x0000004c45357210 */ /* 0x000fe20007f5e0ff */
[C---:B------:R-:W-:Y:S01]  /*0930*/  IMAD.X R84, R39.reuse, 0x1, R25, P5 ;  /* 0x0000000127547824 */ /* 0x040fe200028e0619 */
[----:B------:R-:W-:Y:S01]  /*0940*/  IADD3 R48, P1, R64, R5, RZ ;  /* 0x0000000540307210 */ /* 0x000fe20007f3e0ff */
[----:B------:R-:W-:Y:S01]  /*0950*/  IMAD.X R80, R39, 0x1, R37, P4 ;  /* 0x0000000127507824 */ /* 0x000fe200020e0625 */
[----:B------:R-:W-:Y:S01]  /*0960*/  IADD3 R52, P4, R64, R79, RZ ;  /* 0x0000004f40347210 */ /* 0x000fe20007f9e0ff */
[----:B--2---:R-:W-:Y:S01]  /*0970*/  IMAD.X R17, R67, 0x1, R28, P3 ;  /* 0x0000000143117824 */ /* 0x004fe200018e061c */
[C---:B------:R-:W-:Y:S01]  /*0980*/  SHF.L.U64.HI R50, R55.reuse, 0x2, R50 ;  /* 0x0000000237327819 */ /* 0x040fe20000010232 */
[----:B------:R-:W-:-:S02]  /*0990*/  IMAD.SHL.U32 R55, R55, 0x4, RZ ;  /* 0x0000000437377824 */ /* 0x000fc400078e00ff */
[----:B------:R-:W-:Y:S01]  /*09a0*/  IMAD.X R4, R67, 0x1, R78, P2 ;  /* 0x0000000143047824 */ /* 0x000fe200010e064e */
[C---:B------:R-:W-:Y:S01]  /*09b0*/  SHF.L.U64.HI R46, R54.reuse, 0x2, R17 ;  /* 0x00000002362e7819 */ /* 0x040fe20000010211 */
[C---:B------:R-:W-:Y:S01]  /*09c0*/  IMAD.X R51, R43.reuse, 0x1, R80, P1 ;  /* 0x000000012b337824 */ /* 0x040fe200008e0650 */
[----:B------:R-:W-:Y:S01]  /*09d0*/  IADD3 R24, P1, R55, UR8, RZ ;  /* 0x0000000837187c10 */ /* 0x000fe2000ff3e0ff */
[----:B------:R-:W-:Y:S02]  /*09e0*/  IMAD.X R49, R43, 0x1, R84, P4 ;  /* 0x000000012b317824 */ /* 0x000fe400020e0654 */
[----:B------:R-:W-:Y:S01]  /*09f0*/  IMAD.SHL.U32 R54, R54, 0x4, RZ ;  /* 0x0000000436367824 */ /* 0x000fe200078e00ff */
[----:B------:R1:W-:Y:S01]  /*0a00*/  STS.64 [R98+0x8], R18 ;  /* 0x0000081262007388 */ /* 0x0003e20000000a00 */
[C---:B------:R-:W-:Y:S01]  /*0a10*/  SHF.L.U64.HI R47, R53.reuse, 0x2, R4 ;  /* 0x00000002352f7819 */ /* 0x040fe20000010204 */
[----:B------:R-:W-:Y:S01]  /*0a20*/  IMAD.SHL.U32 R53, R53, 0x4, RZ ;  /* 0x0000000435357824 */ /* 0x000fe200078e00ff */
[C---:B------:R-:W-:Y:S01]  /*0a30*/  SHF.L.U64.HI R51, R48.reuse, 0x2, R51 ;  /* 0x0000000230337819 */ /* 0x040fe20000010233 */
[----:B------:R-:W-:Y:S01]  /*0a40*/  IMAD.SHL.U32 R48, R48, 0x4, RZ ;  /* 0x0000000430307824 */ /* 0x000fe200078e00ff */
[C---:B------:R-:W-:Y:S01]  /*0a50*/  SHF.L.U64.HI R49, R52.reuse, 0x2, R49 ;  /* 0x0000000234317819 */ /* 0x040fe20000010231 */
[----:B------:R-:W-:Y:S01]  /*0a60*/  IMAD.SHL.U32 R52, R52, 0x4, RZ ;  /* 0x0000000434347824 */ /* 0x000fe200078e00ff */
[----:B------:R-:W-:-:S02]  /*0a70*/  IADD3.X R25, R50, UR9, RZ, P1, !PT ;  /* 0x0000000932197c10 */ /* 0x000fc40008ffe4ff */
[----:B-1----:R-:W-:Y:S02]  /*0a80*/  IADD3 R18, P1, R54, UR8, RZ ;  /* 0x0000000836127c10 */ /* 0x002fe4000ff3e0ff */
[----:B------:R-:W-:Y:S02]  /*0a90*/  IADD3 R16, P2, R53, UR8, RZ ;  /* 0x0000000835107c10 */ /* 0x000fe4000ff5e0ff */
[----:B------:R-:W-:Y:S02]  /*0aa0*/  IADD3.X R19, R46, UR9, RZ, P1, !PT ;  /* 0x000000092e137c10 */ /* 0x000fe40008ffe4ff */
[----:B------:R-:W-:Y:S02]  /*0ab0*/  IADD3 R22, P3, R48, UR8, RZ ;  /* 0x0000000830167c10 */ /* 0x000fe4000ff7e0ff */
[----:B------:R-:W-:Y:S01]  /*0ac0*/  IADD3 R32, P1, R52, UR8, RZ ;  /* 0x0000000834207c10 */ /* 0x000fe2000ff3e0ff */
[----:B------:R0:W-:Y:S01]  /*0ad0*/  STS.64 [R98+0x48], R24 ;  /* 0x0000481862007388 */ /* 0x0001e20000000a00 */
[----:B------:R-:W-:-:S02]  /*0ae0*/  IADD3.X R17, R47, UR9, RZ, P2, !PT ;  /* 0x000000092f117c10 */ /* 0x000fc400097fe4ff */
[----:B------:R-:W-:Y:S02]  /*0af0*/  IADD3.X R23, R51, UR9, RZ, P3, !PT ;  /* 0x0000000933177c10 */ /* 0x000fe40009ffe4ff */
[----:B------:R-:W-:Y:S01]  /*0b00*/  IADD3.X R33, R49, UR9, RZ, P1, !PT ;  /* 0x0000000931217c10 */ /* 0x000fe20008ffe4ff */
[----:B------:R-:W-:Y:S01]  /*0b10*/  STS.64 [R98+0x10], R16 ;  /* 0x0000101062007388 */ /* 0x000fe20000000a00 */
[----:B0-----:R-:W-:-:S03]  /*0b20*/  IMAD.WIDE R24, R11, 0x4, R8 ;  /* 0x000000040b187825 */ /* 0x001fc600078e0208 */
[----:B------:R-:W-:Y:S04]  /*0b30*/  STS.64 [R98+0x50], R18 ;  /* 0x0000501262007388 */ /* 0x000fe80000000a00 */
[----:B------:R-:W-:Y:S04]  /*0b40*/  STS.64 [R98+0x18], R22 ;  /* 0x0000181662007388 */ /* 0x000fe80000000a00 */
[----:B------:R0:W-:Y:S04]  /*0b50*/  STS.64 [R98+0x58], R32 ;  /* 0x0000582062007388 */ /* 0x0001e80000000a00 */
[----:B------:R-:W2:Y:S04]  /*0b60*/  @!P0 LDG.E.EL R125, desc[UR6][R24.64] ;  /* 0x00000006187d8981 */ /* 0x000ea8000c2e1900 */
[----:B------:R1:W4:Y:S01]  /*0b70*/  @!P0 LDG.E.EL R123, desc[UR6][R24.64] ;  /* 0x00000006187b8981 */ /* 0x000322000c2e1900 */
[----:B------:R-:W-:Y:S01]  /*0b80*/  IMAD.SHL.U32 R6, R100, 0x4, RZ ;  /* 0x0000000464067824 */ /* 0x000fe200078e00ff */
[----:B------:R-:W-:-:S04]  /*0b90*/  SHF.R.U32.HI R95, RZ, 0x1d, R13 ;  /* 0x0000001dff5f7819 */ /* 0x000fc8000001160d */
[----:B------:R-:W-:Y:S02]  /*0ba0*/  LOP3.LUT R8, R6, 0x1fc, RZ, 0xc0, !PT ;  /* 0x000001fc06087812 */ /* 0x000fe400078ec0ff */
[----:B------:R-:W-:Y:S02]  /*0bb0*/  LOP3.LUT R95, R95, 0x4, RZ, 0xc0, !PT ;  /* 0x000000045f5f7812 */ /* 0x000fe400078ec0ff */
[----:B------:R-:W-:Y:S02]  /*0bc0*/  SHF.R.U32.HI R37, RZ, 0x1d, R15 ;  /* 0x0000001dff257819 */ /* 0x000fe4000001160f */
[----:B------:R-:W-:Y:S02]  /*0bd0*/  LOP3.LUT R113, R8, 0x200, RZ, 0xfc, !PT ;  /* 0x0000020008717812 */ /* 0x000fe400078efcff */
[----:B------:R-:W-:Y:S02]  /*0be0*/  IADD3 R95, P1, R12, R95, RZ ;  /* 0x0000005f0c5f7210 */ /* 0x000fe40007f3e0ff */
[----:B------:R-:W-:-:S02]  /*0bf0*/  LOP3.LUT R37, R37, 0x4, RZ, 0xc0, !PT ;  /* 0x0000000425257812 */ /* 0x000fc400078ec0ff */
[----:B------:R-:W-:Y:S01]  /*0c00*/  LEA R30, R8, UR4, 0x4 ;  /* 0x00000004081e7c11 */ /* 0x000fe2000f8e20ff */
[----:B------:R-:W-:Y:S01]  /*0c10*/  BAR.SYNC.DEFER_BLOCKING 0x0 ;  /* 0x0000000000007b1d */ /* 0x000fe20000010000 */
[----:B------:R-:W-:Y:S01]  /*0c20*/  LEA R113, R113, UR4, 0x4 ;  /* 0x0000000471717c11 */ /* 0x000fe2000f8e20ff */
[----:B------:R-:W-:Y:S01]  /*0c30*/  IMAD.X R12, RZ, RZ, R13, P1 ;  /* 0x000000ffff0c7224 */ /* 0x000fe200008e060d */
[----:B------:R-:W-:-:S04]  /*0c40*/  IADD3 R37, P2, R14, R37, RZ ;  /* 0x000000250e257210 */ /* 0x000fc80007f5e0ff */
[C---:B------:R-:W-:Y:S01]  /*0c50*/  SHF.L.U64.HI R11, R95.reuse, 0x7, R12 ;  /* 0x000000075f0b7819 */ /* 0x040fe2000001020c */
[----:B------:R-:W-:Y:S02]  /*0c60*/  IMAD.X R14, RZ, RZ, R15, P2 ;  /* 0x000000ffff0e7224 */ /* 0x000fe400010e060f */
[----:B------:R-:W-:-:S03]  /*0c70*/  IMAD.SHL.U32 R95, R95, 0x80, RZ ;  /* 0x000000805f5f7824 */ /* 0x000fc600078e00ff */
[C---:B------:R-:W-:Y:S01]  /*0c80*/  SHF.L.U64.HI R9, R37.reuse, 0x7, R14 ;  /* 0x0000000725097819 */ /* 0x040fe2000001020e */
[----:B------:R-:W-:Y:S01]  /*0c90*/  IMAD.SHL.U32 R37, R37, 0x80, RZ ;  /* 0x0000008025257824 */ /* 0x000fe200078e00ff */
[----:B------:R-:W5:Y:S04]  /*0ca0*/  LDS.64 R40, [R30] ;  /* 0x000000001e287984 */ /* 0x000f680000000a00 */
[----:B-1----:R-:W1:Y:S01]  /*0cb0*/  LDS.64 R24, [R113] ;  /* 0x0000000071187984 */ /* 0x002e620000000a00 */
[----:B0-----:R-:W-:Y:S02]  /*0cc0*/  IADD3 R33, P6, R88, R95, RZ ;  /* 0x0000005f58217210 */ /* 0x001fe40007fde0ff */
[----:B------:R-:W-:Y:S02]  /*0cd0*/  IADD3 R89, P1, R92, R95, RZ ;  /* 0x0000005f5c597210 */ /* 0x000fe40007f3e0ff */
[----:B------:R-:W-:-:S02]  /*0ce0*/  IADD3 R96, P3, R0, R95, RZ ;  /* 0x0000005f00607210 */ /* 0x000fc40007f7e0ff */
[----:B------:R-:W-:Y:S01]  /*0cf0*/  IADD3 R95, P4, R35, R95, RZ ;  /* 0x0000005f235f7210 */ /* 0x000fe20007f9e0ff */
[--C-:B------:R-:W-:Y:S01]  /*0d00*/  IMAD.X R36, R38, 0x1, R11.reuse, P6 ;  /* 0x0000000126247824 */ /* 0x100fe200030e060b */
[----:B------:R-:W-:Y:S02]  /*0d10*/  IADD3 R88, P0, R88, R37, RZ ;  /* 0x0000002558587210 */ /* 0x000fe40007f1e0ff */
[----:B------:R-:W-:Y:S02]  /*0d20*/  IADD3 R92, P2, R92, R37, RZ ;  /* 0x000000255c5c7210 */ /* 0x000fe40007f5e0ff */
[----:B------:R-:W-:Y:S01]  /*0d30*/  IADD3 R35, P5, R35, R37, RZ ;  /* 0x0000002523237210 */ /* 0x000fe20007fbe0ff */
[--C-:B------:R-:W-:Y:S01]  /*0d40*/  IMAD.X R93, R34, 0x1, R11.reuse, P1 ;  /* 0x00000001225d7824 */ /* 0x100fe200008e060b */
[----:B------:R-:W-:Y:S01]  /*0d50*/  IADD3 R37, P6, R0, R37, RZ ;  /* 0x0000002500257210 */ /* 0x000fe20007fde0ff */
[--C-:B------:R-:W-:Y:S01]  /*0d60*/  IMAD.X R97, R94, 0x1, R11.reuse, P3 ;  /* 0x000000015e617824 */ /* 0x100fe200018e060b */
[----:B------:R-:W-:Y:S01]  /*0d70*/  LOP3.LUT R4, R100, 0x7f, RZ, 0xc0, !PT ;  /* 0x0000007f64047812 */ /* 0x000fe200078ec0ff */
[----:B------:R-:W-:-:S02]  /*0d80*/  IMAD.X R32, R39, 0x1, R11, P4 ;  /* 0x0000000127207824 */ /* 0x000fc400020e060b */
[----:B------:R-:W-:Y:S02]  /*0d90*/  IMAD.SHL.U32 R11, R101, 0x100, RZ ;  /* 0x00000100650b7824 */ /* 0x000fe400078e00ff */
[--C-:B------:R-:W-:Y:S01]  /*0da0*/  IMAD.X R38, R38, 0x1, R9.reuse, P0 ;  /* 0x0000000126267824 */ /* 0x100fe200000e0609 */
[----:B------:R-:W-:Y:S01]  /*0db0*/  ISETP.GE.AND P0, PT, R10, 0x200, PT ;  /* 0x000002000a00780c */ /* 0x000fe20003f06270 */
[--C-:B------:R-:W-:Y:S02]  /*0dc0*/  IMAD.X R34, R34, 0x1, R9.reuse, P2 ;  /* 0x0000000122227824 */ /* 0x100fe400010e0609 */
[--C-:B------:R-:W-:Y:S02]  /*0dd0*/  IMAD.X R94, R94, 0x1, R9.reuse, P6 ;  /* 0x000000015e5e7824 */ /* 0x100fe400030e0609 */
[----:B------:R-:W-:Y:S01]  /*0de0*/  IMAD.X R39, R39, 0x1, R9, P5 ;  /* 0x0000000127277824 */ /* 0x000fe200028e0609 */
[----:B------:R-:W-:Y:S02]  /*0df0*/  PRMT R9, R4, 0x6540, R101 ;  /* 0x0000654004097816 */ /* 0x000fe40000000065 */
[----:B------:R-:W-:-:S02]  /*0e00*/  LOP3.LUT R11, R11, 0x80, R4, 0xfe, !PT ;  /* 0x000000800b0b7812 */ /* 0x000fc400078efe04 */
[----:B------:R-:W-:Y:S02]  /*0e10*/  ISETP.LT.AND P4, PT, R9, 0x100, !P0 ;  /* 0x000001000900780c */ /* 0x000fe40004781270 */
[----:B------:R-:W-:Y:S02]  /*0e20*/  ISETP.LT.AND P0, PT, R11, 0x100, !P0 ;  /* 0x000001000b00780c */ /* 0x000fe40004701270 */
[----:B------:R-:W-:Y:S02]  /*0e30*/  IADD3 R57, P1, R96, R56, RZ ;  /* 0x0000003860397210 */ /* 0x000fe40007f3e0ff */
[----:B------:R-:W-:Y:S02]  /*0e40*/  IADD3 R61, P2, R37, R56, RZ ;  /* 0x00000038253d7210 */ /* 0x000fe40007f5e0ff */
[----:B------:R-:W-:Y:S02]  /*0e50*/  CS2R R12, SRZ ;  /* 0x00000000000c7805 */ /* 0x000fe4000001ff00 */
[----:B------:R-:W-:Y:S01]  /*0e60*/  CS2R R14, SRZ ;  /* 0x00000000000e7805 */ /* 0x000fe2000001ff00 */
[--C-:B------:R-:W-:Y:S01]  /*0e70*/  IMAD.X R56, R97, 0x1, R60.reuse, P1 ;  /* 0x0000000161387824 */ /* 0x100fe200008e063c */
[----:B------:R-:W-:Y:S01]  /*0e80*/  IADD3 R63, P3, R33, R42, RZ ;  /* 0x0000002a213f7210 */ /* 0x000fe20007f7e0ff */
[----:B------:R-:W-:-:S03]  /*0e90*/  IMAD.X R60, R94, 0x1, R60, P2 ;  /* 0x000000015e3c7824 */ /* 0x000fc600010e063c */
[C---:B------:R-:W-:Y:S01]  /*0ea0*/  SHF.L.U64.HI R56, R57.reuse, 0x2, R56 ;  /* 0x0000000239387819 */ /* 0x040fe20000010238 */
[----:B------:R-:W-:Y:S01]  /*0eb0*/  IMAD.X R62, R36, 0x1, R65, P3 ;  /* 0x00000001243e7824 */ /* 0x000fe200018e0641 */
[----:B-----5:R-:W5:Y:S01]  /*0ec0*/  @P4 LDG.E.128 R12, desc[UR6][R40.64] ;  /* 0x00000006280c4981 */ /* 0x020f62000c1e1d00 */
[----:B------:R-:W-:-:S03]  /*0ed0*/  IMAD.SHL.U32 R57, R57, 0x4, RZ ;  /* 0x0000000439397824 */ /* 0x000fc600078e00ff */
[----:B-1----:R0:W2:Y:S01]  /*0ee0*/  @P0 LDG.E.128 R108, desc[UR6][R24.64] ;  /* 0x00000006186c0981 */ /* 0x0020a2000c1e1d00 */
[C---:B------:R-:W-:Y:S01]  /*0ef0*/  SHF.L.U64.HI R60, R61.reuse, 0x2, R60 ;  /* 0x000000023d3c7819 */ /* 0x040fe2000001023c */
[----:B------:R-:W-:Y:S01]  /*0f00*/  IMAD.SHL.U32 R61, R61, 0x4, RZ ;  /* 0x000000043d3d7824 */ /* 0x000fe200078e00ff */
[C---:B------:R-:W-:Y:S01]  /*0f10*/  SHF.L.U64.HI R62, R63.reuse, 0x2, R62 ;  /* 0x000000023f3e7819 */ /* 0x040fe2000001023e */
[----:B------:R-:W-:Y:S01]  /*0f20*/  IMAD.SHL.U32 R63, R63, 0x4, RZ ;  /* 0x000000043f3f7824 */ /* 0x000fe200078e00ff */
[----:B------:R-:W-:Y:S01]  /*0f30*/  BAR.SYNC.DEFER_BLOCKING 0x0 ;  /* 0x0000000000007b1d */ /* 0x000fe20000010000 */
[----:B------:R-:W-:Y:S02]  /*0f40*/  IADD3 R22, P1, R57, UR8, RZ ;  /* 0x0000000839167c10 */ /* 0x000fe4000ff3e0ff */
[----:B------:R-:W-:Y:S02]  /*0f50*/  IADD3 R18, P2, R61, UR8, RZ ;  /* 0x000000083d127c10 */ /* 0x000fe4000ff5e0ff */
[----:B------:R-:W-:-:S02]  /*0f60*/  IADD3.X R23, R56, UR9, RZ, P1, !PT ;  /* 0x0000000938177c10 */ /* 0x000fc40008ffe4ff */
[----:B------:R-:W-:Y:S02]  /*0f70*/  IADD3 R66, P1, R88, R42, RZ ;  /* 0x0000002a58427210 */ /* 0x000fe40007f3e0ff */
[----:B------:R-:W-:Y:S02]  /*0f80*/  IADD3 R16, P3, R63, UR8, RZ ;  /* 0x000000083f107c10 */ /* 0x000fe4000ff7e0ff */
[----:B------:R-:W-:Y:S01]  /*0f90*/  IADD3.X R19, R60, UR9, RZ, P2, !PT ;  /* 0x000000093c137c10 */ /* 0x000fe200097fe4ff */
[----:B------:R-:W-:Y:S01]  /*0fa0*/  IMAD.X R65, R38, 0x1, R65, P1 ;  /* 0x0000000126417824 */ /* 0x000fe200008e0641 */
[----:B------:R-:W-:Y:S02]  /*0fb0*/  IADD3.X R17, R62, UR9, RZ, P3, !PT ;  /* 0x000000093e117c10 */ /* 0x000fe40009ffe4ff */
[----:B------:R-:W-:Y:S02]  /*0fc0*/  IADD3 R42, P2, R89, R69, RZ ;  /* 0x00000045592a7210 */ /* 0x000fe40007f5e0ff */
[----:B------:R-:W-:-:S02]  /*0fd0*/  IADD3 R69, P3, R92, R69, RZ ;  /* 0x000000455c457210 */ /* 0x000fc40007f7e0ff */
[----:B------:R-:W-:Y:S02]  /*0fe0*/  IADD3 R71, P1, R95, R64, RZ ;  /* 0x000000405f477210 */ /* 0x000fe40007f3e0ff */
[----:B------:R-:W-:Y:S01]  /*0ff0*/  IADD3 R75, P5, R35, R64, RZ ;  /* 0x00000040234b7210 */ /* 0x000fe20007fbe0ff */
[----:B0-----:R-:W-:Y:S01]  /*1000*/  IMAD.X R25, R93, 0x1, R67, P2 ;  /* 0x000000015d197824 */ /* 0x001fe200010e0643 */
[----:B------:R-:W-:Y:S01]  /*1010*/  SHF.L.U64.HI R64, R66, 0x2, R65 ;  /* 0x0000000242407819 */ /* 0x000fe20000010241 */
[----:B------:R-:W-:Y:S02]  /*1020*/  IMAD.X R68, R34, 0x1, R67, P3 ;  /* 0x0000000122447824 */ /* 0x000fe400018e0643 */
[--C-:B------:R-:W-:Y:S02]  /*1030*/  IMAD.X R70, R32, 0x1, R43.reuse, P1 ;  /* 0x0000000120467824 */ /* 0x100fe400008e062b */
[----:B------:R-:W-:Y:S02]  /*1040*/  IMAD.X R74, R39, 0x1, R43, P5 ;  /* 0x00000001274a7824 */ /* 0x000fe400028e062b */
[----:B------:R-:W-:-:S02]  /*1050*/  IMAD.SHL.U32 R65, R66, 0x4, RZ ;  /* 0x0000000442417824 */ /* 0x000fc400078e00ff */
[C---:B------:R-:W-:Y:S01]  /*1060*/  IMAD.SHL.U32 R67, R42.reuse, 0x4, RZ ;  /* 0x000000042a437824 */ /* 0x040fe200078e00ff */
[----:B------:R0:W-:Y:S01]  /*1070*/  STS.64 [R98], R22 ;  /* 0x0000001662007388 */ /* 0x0001e20000000a00 */
[----:B------:R-:W-:Y:S02]  /*1080*/  SHF.L.U64.HI R66, R42, 0x2, R25 ;  /* 0x000000022a427819 */ /* 0x000fe40000010219 */
[C---:B------:R-:W-:Y:S01]  /*1090*/  SHF.L.U64.HI R68, R69.reuse, 0x2, R68 ;  /* 0x0000000245447819 */ /* 0x040fe20000010244 */
[----:B------:R-:W-:Y:S01]  /*10a0*/  IMAD.SHL.U32 R69, R69, 0x4, RZ ;  /* 0x0000000445457824 */ /* 0x000fe200078e00ff */
[C---:B------:R-:W-:Y:S01]  /*10b0*/  SHF.L.U64.HI R70, R71.reuse, 0x2, R70 ;  /* 0x0000000247467819 */ /* 0x040fe20000010246 */
[----:B------:R-:W-:Y:S01]  /*10c0*/  IMAD.SHL.U32 R71, R71, 0x4, RZ ;  /* 0x0000000447477824 */ /* 0x000fe200078e00ff */
[C---:B------:R-:W-:Y:S01]  /*10d0*/  SHF.L.U64.HI R74, R75.reuse, 0x2, R74 ;  /* 0x000000024b4a7819 */ /* 0x040fe2000001024a */
[----:B------:R-:W-:Y:S01]  /*10e0*/  IMAD.SHL.U32 R75, R75, 0x4, RZ ;  /* 0x000000044b4b7824 */ /* 0x000fe200078e00ff */
[----:B------:R-:W-:-:S02]  /*10f0*/  IADD3 R42, P2, R67, UR8, RZ ;  /* 0x00000008432a7c10 */ /* 0x000fc4000ff5e0ff */
[----:B0-----:R-:W-:Y:S01]  /*1100*/  IADD3 R22, P1, R65, UR8, RZ ;  /* 0x0000000841167c10 */ /* 0x001fe2000ff3e0ff */
[----:B------:R0:W-:Y:S01]  /*1110*/  STS.64 [R98+0x40], R18 ;  /* 0x0000401262007388 */ /* 0x0001e20000000a00 */
[----:B------:R-:W-:Y:S02]  /*1120*/  IADD3.X R43, R66, UR9, RZ, P2, !PT ;  /* 0x00000009422b7c10 */ /* 0x000fe400097fe4ff */
[----:B------:R-:W-:Y:S01]  /*1130*/  IADD3.X R23, R64, UR9, RZ, P1, !PT ;  /* 0x0000000940177c10 */ /* 0x000fe20008ffe4ff */
[----:B------:R1:W-:Y:S01]  /*1140*/  STS.64 [R98+0x8], R16 ;  /* 0x0000081062007388 */ /* 0x0003e20000000a00 */
[----:B------:R-:W-:Y:S02]  /*1150*/  IADD3 R40, P1, R69, UR8, RZ ;  /* 0x0000000845287c10 */ /* 0x000fe4000ff3e0ff */
[----:B0-----:R-:W-:Y:S02]  /*1160*/  IADD3 R18, P3, R71, UR8, RZ ;  /* 0x0000000847127c10 */ /* 0x001fe4000ff7e0ff */
[----:B-1----:R-:W-:-:S02]  /*1170*/  IADD3 R16, P2, R75, UR8, RZ ;  /* 0x000000084b107c10 */ /* 0x002fc4000ff5e0ff */
[----:B------:R-:W-:Y:S02]  /*1180*/  IADD3.X R41, R68, UR9, RZ, P1, !PT ;  /* 0x0000000944297c10 */ /* 0x000fe40008ffe4ff */
[----:B------:R-:W-:Y:S02]  /*1190*/  IADD3.X R19, R70, UR9, RZ, P3, !PT ;  /* 0x0000000946137c10 */ /* 0x000fe40009ffe4ff */
[----:B------:R-:W-:Y:S01]  /*11a0*/  IADD3.X R17, R74, UR9, RZ, P2, !PT ;  /* 0x000000094a117c10 */ /* 0x000fe200097fe4ff */
[----:B------:R-:W-:Y:S04]  /*11b0*/  STS.64 [R98+0x48], R22 ;  /* 0x0000481662007388 */ /* 0x000fe80000000a00 */
[----:B------:R0:W-:Y:S04]  /*11c0*/  STS.64 [R98+0x10], R42 ;  /* 0x0000102a62007388 */ /* 0x0001e80000000a00 */
[----:B------:R-:W-:Y:S04]  /*11d0*/  STS.64 [R98+0x50], R40 ;  /* 0x0000502862007388 */ /* 0x000fe80000000a00 */
[----:B------:R-:W-:Y:S04]  /*11e0*/  STS.64 [R98+0x18], R18 ;  /* 0x0000181262007388 */ /* 0x000fe80000000a00 */
[----:B------:R1:W-:Y:S01]  /*11f0*/  STS.64 [R98+0x58], R16 ;  /* 0x0000581062007388 */ /* 0x0003e20000000a00 */
[----:B------:R-:W-:Y:S01]  /*1200*/  BAR.SYNC.DEFER_BLOCKING 0x0 ;  /* 0x0000000000007b1d */ /* 0x000fe20000010000 */
[----:B------:R-:W-:-:S04]  /*1210*/  SHF.R.U32.HI R81, RZ, 0x1d, R3 ;  /* 0x0000001dff517819 */ /* 0x000fc80000011603 */
[----:B------:R-:W-:Y:S01]  /*1220*/  LOP3.LUT R81, R81, 0x4, RZ, 0xc0, !PT ;  /* 0x0000000451517812 */ /* 0x000fe200078ec0ff */
[----:B------:R-:W3:Y:S04]  /*1230*/  LDS.64 R24, [R30] ;  /* 0x000000001e187984 */ /* 0x000ee80000000a00 */
[----:B------:R-:W3:Y:S01]  /*1240*/  LDS.64 R22, [R113] ;  /* 0x0000000071167984 */ /* 0x000ee20000000a00 */
[----:B------:R-:W-:-:S05]  /*1250*/  IADD3 R90, P1, R2, R81, RZ ;  /* 0x00000051025a7210 */ /* 0x000fca0007f3e0ff */
[----:B0-----:R-:W-:Y:S02]  /*1260*/  IMAD.X R43, RZ, RZ, R3, P1 ;  /* 0x000000ffff2b7224 */ /* 0x001fe400008e0603 */
[C---:B------:R-:W-:Y:S01]  /*1270*/  IMAD.SHL.U32 R3, R90.reuse, 0x200, RZ ;  /* 0x000002005a037824 */ /* 0x040fe200078e00ff */
[----:B-1----:R-:W-:Y:S02]  /*1280*/  CS2R R16, SRZ ;  /* 0x0000000000107805 */ /* 0x002fe4000001ff00 */
[----:B------:R-:W-:Y:S02]  /*1290*/  CS2R R18, SRZ ;  /* 0x0000000000127805 */ /* 0x000fe4000001ff00 */
[----:B------:R-:W-:Y:S02]  /*12a0*/  SHF.L.U64.HI R90, R90, 0x9, R43 ;  /* 0x000000095a5a7819 */ /* 0x000fe4000001022b */
[----:B------:R-:W-:Y:S02]  /*12b0*/  CS2R R40, SRZ ;  /* 0x0000000000287805 */ /* 0x000fe4000001ff00 */
[----:B------:R-:W-:-:S02]  /*12c0*/  CS2R R42, SRZ ;  /* 0x00000000002a7805 */ /* 0x000fc4000001ff00 */
[----:B------:R-:W-:Y:S01]  /*12d0*/  LEA R2, R86, UR4, 0x3 ;  /* 0x0000000456027c11 */ /* 0x000fe2000f8e18ff */
[----:B---3--:R0:W5:Y:S04]  /*12e0*/  @P4 LDG.E.128 R16, desc[UR6][R24.64] ;  /* 0x0000000618104981 */ /* 0x008168000c1e1d00 */
[----:B------:R1:W3:Y:S01]  /*12f0*/  @P0 LDG.E.128 R40, desc[UR6][R22.64] ;  /* 0x0000000616280981 */ /* 0x0002e2000c1e1d00 */
[----:B------:R-:W-:Y:S01]  /*1300*/  BAR.SYNC.DEFER_BLOCKING 0x0 ;  /* 0x0000000000007b1d */ /* 0x000fe20000010000 */
[----:B------:R-:W-:Y:S02]  /*1310*/  IADD3 R112, P2, R112, R3, RZ ;  /* 0x0000000370707210 */ /* 0x000fe40007f5e0ff */
[----:B------:R-:W-:Y:S02]  /*1320*/  IADD3 R107, P3, R107, R3, RZ ;  /* 0x000000036b6b7210 */ /* 0x000fe40007f7e0ff */
[----:B------:R-:W-:-:S02]  /*1330*/  IADD3 R106, P1, R106, R3, RZ ;  /* 0x000000036a6a7210 */ /* 0x000fc40007f3e0ff */
[----:B------:R-:W-:Y:S01]  /*1340*/  IADD3 R104, P5, R104, R3, RZ ;  /* 0x0000000368687210 */ /* 0x000fe20007fbe0ff */
[--C-:B------:R-:W-:Y:S02]  /*1350*/  IMAD.X R105, R105, 0x1, R90.reuse, P2 ;  /* 0x0000000169697824 */ /* 0x100fe400010e065a */
[--C-:B------:R-:W-:Y:S01]  /*1360*/  IMAD.X R103, R103, 0x1, R90.reuse, P3 ;  /* 0x0000000167677824 */ /* 0x100fe200018e065a */
[----:B------:R-:W-:Y:S01]  /*1370*/  IADD3 R81, P2, R104, R5, RZ ;  /* 0x0000000568517210 */ /* 0x000fe20007f5e0ff */
[--C-:B------:R-:W-:Y:S01]  /*1380*/  IMAD.X R102, R102, 0x1, R90.reuse, P1 ;  /* 0x0000000166667824 */ /* 0x100fe200008e065a */
[----:B------:R-:W-:Y:S01]  /*1390*/  IADD3 R5, P3, R104, R79, RZ ;  /* 0x0000004f68057210 */ /* 0x000fe20007f7e0ff */
[----:B------:R-:W-:Y:S01]  /*13a0*/  IMAD.X R99, R99, 0x1, R90, P5 ;  /* 0x0000000163637824 */ /* 0x000fe200028e065a */
[----:B------:R-:W-:Y:S01]  /*13b0*/  IADD3 R83, P1, R107, R76, RZ ;  /* 0x0000004c6b537210 */ /* 0x000fe20007f3e0ff */
[----:B------:R-:W-:Y:S04]  /*13c0*/  STS [R2], R20 ;  /* 0x0000001402007388 */ /* 0x000fe80000000800 */
[----:B------:R0:W-:Y:S01]  /*13d0*/  STS [R2+0x8], R21 ;  /* 0x0000081502007388 */ /* 0x0001e20000000800 */
[----:B------:R-:W-:-:S02]  /*13e0*/  IMAD.X R80, R99, 0x1, R80, P2 ;  /* 0x0000000163507824 */ /* 0x000fc400010e0650 */
[----:B------:R-:W-:Y:S01]  /*13f0*/  IMAD.X R76, R99, 0x1, R84, P3 ;  /* 0x00000001634c7824 */ /* 0x000fe200018e0654 */
[C---:B------:R-:W-:Y:S01]  /*1400*/  LOP3.LUT R3, R4.reuse, 0x80, RZ, 0xfc, !PT ;  /* 0x0000008004037812 */ /* 0x040fe200078efcff */
[----:B------:R-:W-:Y:S01]  /*1410*/  IMAD.X R78, R103, 0x1, R78, P1 ;  /* 0x00000001674e7824 */ /* 0x000fe200008e064e */
[----:B------:R-:W-:Y:S01]  /*1420*/  SHF.L.U64.HI R79, R81, 0x2, R80 ;  /* 0x00000002514f7819 */ /* 0x000fe20000010250 */
[C---:B------:R-:W-:Y:S01]  /*1430*/  IMAD.SHL.U32 R80, R5.reuse, 0x4, RZ ;  /* 0x0000000405507824 */ /* 0x040fe200078e00ff */
[----:B------:R-:W-:Y:S01]  /*1440*/  SHF.L.U64.HI R76, R5, 0x2, R76 ;  /* 0x00000002054c7819 */ /* 0x000fe2000001024c */
[----:B------:R-:W-:Y:S01]  /*1450*/  IMAD.SHL.U32 R81, R81, 0x4, RZ ;  /* 0x0000000451517824 */ /* 0x000fe200078e00ff */
[C---:B------:R-:W-:Y:S01]  /*1460*/  SHF.L.U64.HI R78, R83.reuse, 0x2, R78 ;  /* 0x00000002534e7819 */ /* 0x040fe2000001024e */
[----:B------:R-:W-:Y:S01]  /*1470*/  IMAD.SHL.U32 R83, R83, 0x4, RZ ;  /* 0x0000000453537824 */ /* 0x000fe200078e00ff */
[----:B------:R-:W-:Y:S01]  /*1480*/  LEA R5, R3, UR4, 0x3 ;  /* 0x0000000403057c11 */ /* 0x000fe2000f8e18ff */
[----:B------:R-:W-:Y:S01]  /*1490*/  BAR.SYNC.DEFER_BLOCKING 0x0 ;  /* 0x0000000000007b1d */ /* 0x000fe20000010000 */
[----:B------:R-:W-:-:S02]  /*14a0*/  LEA R86, R4, UR4, 0x3 ;  /* 0x0000000404567c11 */ /* 0x000fc4000f8e18ff */
[----:B------:R-:W-:Y:S02]  /*14b0*/  IADD3 RZ, P3, R80, UR8, RZ ;  /* 0x0000000850ff7c10 */ /* 0x000fe4000ff7e0ff */
[----:B------:R-:W-:Y:S02]  /*14c0*/  IADD3 RZ, P1, R83, UR8, RZ ;  /* 0x0000000853ff7c10 */ /* 0x000fe4000ff3e0ff */
[----:B------:R-:W-:Y:S02]  /*14d0*/  IADD3 RZ, P2, R81, UR8, RZ ;  /* 0x0000000851ff7c10 */ /* 0x000fe4000ff5e0ff */
[----:B0-----:R-:W-:Y:S02]  /*14e0*/  IADD3.X R21, R76, UR9, RZ, P3, !PT ;  /* 0x000000094c157c10 */ /* 0x001fe40009ffe4ff */
[----:B------:R-:W-:Y:S02]  /*14f0*/  IADD3.X R25, R78, UR9, RZ, P1, !PT ;  /* 0x000000094e197c10 */ /* 0x000fe40008ffe4ff */
[----:B-1----:R-:W-:-:S02]  /*1500*/  IADD3.X R23, R79, UR9, RZ, P2, !PT ;  /* 0x000000094f177c10 */ /* 0x002fc400097fe4ff */
[----:B------:R-:W-:Y:S02]  /*1510*/  IADD3 R87, P3, R112, R85, RZ ;  /* 0x0000005570577210 */ /* 0x000fe40007f7e0ff */
[----:B------:R-:W-:Y:S02]  /*1520*/  IADD3 R73, P1, R112, R73, RZ ;  /* 0x0000004970497210 */ /* 0x000fe40007f3e0ff */
[----:B------:R-:W-:Y:S01]  /*1530*/  IADD3 R85, P2, R106, R77, RZ ;  /* 0x0000004d6a557210 */ /* 0x000fe20007f5e0ff */
[----:B------:R-:W-:Y:S04]  /*1540*/  LDS R5, [R5] ;  /* 0x0000000005057984 */ /* 0x000fe80000000800 */
[----:B------:R0:W-:Y:S01]  /*1550*/  LDS R3, [R86] ;  /* 0x0000000056037984 */ /* 0x0001e20000000800 */
[----:B------:R-:W-:Y:S01]  /*1560*/  IMAD.X R72, R105, 0x1, R72, P1 ;  /* 0x0000000169487824 */ /* 0x000fe200008e0648 */
[----:B------:R-:W-:Y:S01]  /*1570*/  IADD3 R91, P5, R107, R82, RZ ;  /* 0x000000526b5b7210 */ /* 0x000fe20007fbe0ff */
[----:B------:R-:W-:Y:S01]  /*1580*/  IMAD.X R84, R102, 0x1, R29, P2 ;  /* 0x0000000166547824 */ /* 0x000fe200010e061d */
[----:B------:R-:W-:Y:S01]  /*1590*/  IADD3 R31, P1, R106, R31, RZ ;  /* 0x0000001f6a1f7210 */ /* 0x000fe20007f3e0ff */
[C---:B------:R-:W-:Y:S01]  /*15a0*/  IMAD.SHL.U32 R77, R73.reuse, 0x4, RZ ;  /* 0x00000004494d7824 */ /* 0x040fe200078e00ff */
[----:B------:R-:W-:Y:S01]  /*15b0*/  SHF.L.U64.HI R82, R73, 0x2, R72 ;  /* 0x0000000249527819 */ /* 0x000fe20000010248 */
[----:B------:R-:W-:Y:S01]  /*15c0*/  IMAD.X R90, R103, 0x1, R28, P5 ;  /* 0x00000001675a7824 */ /* 0x000fe200028e061c */
[----:B------:R-:W-:Y:S01]  /*15d0*/  SHF.L.U64.HI R84, R85, 0x2, R84 ;  /* 0x0000000255547819 */ /* 0x000fe20000010254 */
[----:B0-----:R-:W-:-:S02]  /*15e0*/  IMAD.X R86, R105, 0x1, R26, P3 ;  /* 0x0000000169567824 */ /* 0x001fc400018e061a */
[----:B------:R-:W-:Y:S02]  /*15f0*/  IMAD.X R72, R102, 0x1, R27, P1 ;  /* 0x0000000166487824 */ /* 0x000fe400008e061b */
[----:B------:R-:W-:Y:S02]  /*1600*/  IMAD.SHL.U32 R73, R31, 0x4, RZ ;  /* 0x000000041f497824 */ /* 0x000fe400078e00ff */
[----:B------:R-:W-:Y:S01]  /*1610*/  IMAD.SHL.U32 R85, R85, 0x4, RZ ;  /* 0x0000000455557824 */ /* 0x000fe200078e00ff */
[----:B------:R-:W-:Y:S01]  /*1620*/  SHF.L.U64.HI R86, R87, 0x2, R86 ;  /* 0x0000000257567819 */ /* 0x000fe20000010256 */
[----:B------:R-:W-:Y:S01]  /*1630*/  VIADD R24, R83, UR8 ;  /* 0x0000000853187c36 */ /* 0x000fe20008000000 */
[----:B------:R-:W-:Y:S01]  /*1640*/  BAR.SYNC.DEFER_BLOCKING 0x0 ;  /* 0x0000000000007b1d */ /* 0x000fe20000010000 */
[----:B------:R-:W-:Y:S01]  /*1650*/  VIADD R22, R81, UR8 ;  /* 0x0000000851167c36 */ /* 0x000fe20008000000 */
[----:B------:R-:W-:Y:S01]  /*1660*/  SHF.L.U64.HI R90, R91, 0x2, R90 ;  /* 0x000000025b5a7819 */ /* 0x000fe2000001025a */
[----:B------:R-:W-:Y:S01]  /*1670*/  VIADD R20, R80, UR8 ;  /* 0x0000000850147c36 */ /* 0x000fe20008000000 */
[----:B------:R-:W-:Y:S01]  /*1680*/  SHF.L.U64.HI R72, R31, 0x2, R72 ;  /* 0x000000021f487819 */ /* 0x000fe20000010248 */
[----:B------:R-:W-:Y:S01]  /*1690*/  IMAD.SHL.U32 R87, R87, 0x4, RZ ;  /* 0x0000000457577824 */ /* 0x000fe200078e00ff */
[----:B------:R-:W-:Y:S01]  /*16a0*/  IADD3 R28, P1, R73, UR8, RZ ;  /* 0x00000008491c7c10 */ /* 0x000fe2000ff3e0ff */
[----:B------:R-:W-:Y:S01]  /*16b0*/  IMAD.SHL.U32 R91, R91, 0x4, RZ ;  /* 0x000000045b5b7824 */ /* 0x000fe200078e00ff */
[----:B------:R-:W-:-:S02]  /*16c0*/  IADD3 R26, P2, R85, UR8, RZ ;  /* 0x00000008551a7c10 */ /* 0x000fc4000ff5e0ff */
[----:B------:R-:W-:Y:S02]  /*16d0*/  IADD3.X R29, R72, UR9, RZ, P1, !PT ;  /* 0x00000009481d7c10 */ /* 0x000fe40008ffe4ff */
[----:B------:R-:W-:Y:S01]  /*16e0*/  IADD3.X R27, R84, UR9, RZ, P2, !PT ;  /* 0x00000009541b7c10 */ /* 0x000fe200097fe4ff */
[----:B------:R0:W-:Y:S04]  /*16f0*/  STS.64 [R98+0x10], R24 ;  /* 0x0000101862007388 */ /* 0x0001e80000000a00 */
[----:B------:R1:W-:Y:S04]  /*1700*/  STS.64 [R98+0x18], R22 ;  /* 0x0000181662007388 */ /* 0x0003e80000000a00 */
[----:B------:R4:W-:Y:S01]  /*1710*/  STS.64 [R98+0x58], R20 ;  /* 0x0000581462007388 */ /* 0x0009e20000000a00 */
[----:B0-----:R-:W-:-:S02]  /*1720*/  IADD3 R24, P1, R77, UR8, RZ ;  /* 0x000000084d187c10 */ /* 0x001fc4000ff3e0ff */
[----:B-1----:R-:W-:Y:S02]  /*1730*/  IADD3 R22, P3, R87, UR8, RZ ;  /* 0x0000000857167c10 */ /* 0x002fe4000ff7e0ff */
[----:B----4-:R-:W-:Y:S02]  /*1740*/  IADD3 R20, P2, R91, UR8, RZ ;  /* 0x000000085b147c10 */ /* 0x010fe4000ff5e0ff */
[----:B------:R-:W-:Y:S02]  /*1750*/  IADD3.X R25, R82, UR9, RZ, P1, !PT ;  /* 0x0000000952197c10 */ /* 0x000fe40008ffe4ff */
[----:B------:R-:W-:Y:S02]  /*1760*/  IADD3.X R23, R86, UR9, RZ, P3, !PT ;  /* 0x0000000956177c10 */ /* 0x000fe40009ffe4ff */
[----:B------:R-:W-:Y:S01]  /*1770*/  IADD3.X R21, R90, UR9, RZ, P2, !PT ;  /* 0x000000095a157c10 */ /* 0x000fe200097fe4ff */
[----:B------:R-:W-:Y:S04]  /*1780*/  STS.64 [R98], R28 ;  /* 0x0000001c62007388 */ /* 0x000fe80000000a00 */
[----:B------:R0:W-:Y:S04]  /*1790*/  STS.64 [R98+0x40], R26 ;  /* 0x0000401a62007388 */ /* 0x0001e80000000a00 */
[----:B------:R-:W-:Y:S04]  /*17a0*/  STS.64 [R98+0x8], R24 ;  /* 0x0000081862007388 */ /* 0x000fe80000000a00 */
[----:B------:R-:W-:Y:S04]  /*17b0*/  STS.64 [R98+0x48], R22 ;  /* 0x0000481662007388 */ /* 0x000fe80000000a00 */
[----:B------:R1:W-:Y:S01]  /*17c0*/  STS.64 [R98+0x50], R20 ;  /* 0x0000501462007388 */ /* 0x0003e20000000a00 */
[----:B------:R-:W-:Y:S01]  /*17d0*/  BAR.SYNC.DEFER_BLOCKING 0x0 ;  /* 0x0000000000007b1d */ /* 0x000fe20000010000 */
[----:B------:R-:W-:-:S02]  /*17e0*/  IADD3 R33, P2, R112, R33, RZ ;  /* 0x0000002170217210 */ /* 0x000fc40007f5e0ff */
[----:B------:R-:W-:-:S03]  /*17f0*/  IADD3 R115, P6, R112, R88, RZ ;  /* 0x0000005870737210 */ /* 0x000fc60007fde0ff */
[----:B------:R-:W4:Y:S04]  /*1800*/  LDS.64 R30, [R30] ;  /* 0x000000001e1e7984 */ /* 0x000f280000000a00 */
[----:B------:R-:W2:Y:S01]  /*1810*/  LDS.64 R28, [R113] ;  /* 0x00000000711c7984 */ /* 0x000ea20000000a00 */
[----:B------:R-:W-:Y:S01]  /*1820*/  IADD3 R112, P5, R107, R89, RZ ;  /* 0x000000596b707210 */ /* 0x000fe20007fbe0ff */
[----:B------:R-:W-:Y:S01]  /*1830*/  IMAD.X R36, R105, 0x1, R36, P2 ;  /* 0x0000000169247824 */ /* 0x000fe200010e0624 */
[----:B------:R-:W-:Y:S02]  /*1840*/  IADD3 R89, P3, R106, R96, RZ ;  /* 0x000000606a597210 */ /* 0x000fe40007f7e0ff */
[----:B------:R-:W-:-:S05]  /*1850*/  IADD3 R106, P2, R106, R37, RZ ;  /* 0x000000256a6a7210 */ /* 0x000fca0007f5e0ff */
[----:B0-----:R-:W-:Y:S01]  /*1860*/  IMAD.X R27, R102, 0x1, R94, P2 ;  /* 0x00000001661b7824 */ /* 0x001fe200010e065e */
[----:B------:R-:W-:Y:S02]  /*1870*/  IADD3 R114, P1, R107, R92, RZ ;  /* 0x0000005c6b727210 */ /* 0x000fe40007f3e0ff */
[----:B-1----:R-:W-:Y:S02]  /*1880*/  CS2R R20, SRZ ;  /* 0x0000000000147805 */ /* 0x002fe4000001ff00 */
[----:B------:R-:W-:Y:S02]  /*1890*/  CS2R R22, SRZ ;  /* 0x0000000000167805 */ /* 0x000fe4000001ff00 */
[----:B------:R-:W-:Y:S02]  /*18a0*/  CS2R R24, SRZ ;  /* 0x0000000000187805 */ /* 0x000fe4000001ff00 */
[----:B------:R-:W-:Y:S02]  /*18b0*/  SHF.L.U64.HI R92, R106, 0x2, R27 ;  /* 0x000000026a5c7819 */ /* 0x000fe4000001021b */
[----:B------:R-:W-:Y:S01]  /*18c0*/  CS2R R26, SRZ ;  /* 0x00000000001a7805 */ /* 0x000fe2000001ff00 */
[----:B------:R-:W-:-:S02]  /*18d0*/  IMAD.X R88, R102, 0x1, R97, P3 ;  /* 0x0000000166587824 */ /* 0x000fc400018e0661 */
[----:B------:R-:W-:Y:S01]  /*18e0*/  IMAD.X R96, R105, 0x1, R38, P6 ;  /* 0x0000000169607824 */ /* 0x000fe200030e0626 */
[----:B------:R-:W-:Y:S01]  /*18f0*/  IADD3 R37, P6, R104, R95, RZ ;  /* 0x0000005f68257210 */ /* 0x000fe20007fde0ff */
[----:B------:R-:W-:Y:S01]  /*1900*/  IMAD.X R105, R103, 0x1, R93, P5 ;  /* 0x0000000167697824 */ /* 0x000fe200028e065d */
[C---:B------:R-:W-:Y:S01]  /*1910*/  SHF.L.U64.HI R88, R89.reuse, 0x2, R88 ;  /* 0x0000000259587819 */ /* 0x040fe20000010258 */
[----:B------:R-:W-:Y:S02]  /*1920*/  IMAD.SHL.U32 R89, R89, 0x4, RZ ;  /* 0x0000000459597824 */ /* 0x000fe400078e00ff */
[----:B------:R-:W-:Y:S01]  /*1930*/  IMAD.SHL.U32 R93, R106, 0x4, RZ ;  /* 0x000000046a5d7824 */ /* 0x000fe200078e00ff */
[----:B----4-:R-:W4:Y:S04]  /*1940*/  @P4 LDG.E.128 R20, desc[UR6][R30.64] ;  /* 0x000000061e144981 */ /* 0x010f28000c1e1d00 */
[----:B--2---:R0:W2:Y:S01]  /*1950*/  @P0 LDG.E.128 R24, desc[UR6][R28.64] ;  /* 0x000000061c180981 */ /* 0x0040a2000c1e1d00 */
[----:B------:R-:W-:Y:S01]  /*1960*/  IMAD.SHL.U32 R95, R33, 0x4, RZ ;  /* 0x00000004215f7824 */ /* 0x000fe200078e00ff */
[----:B------:R-:W-:Y:S01]  /*1970*/  IADD3 R35, P5, R104, R35, RZ ;  /* 0x0000002368237210 */ /* 0x000fe20007fbe0ff */
[----:B------:R-:W-:Y:S01]  /*1980*/  IMAD.X R113, R103, 0x1, R34, P1 ;  /* 0x0000000167717824 */ /* 0x000fe200008e0622 */
[----:B------:R-:W-:Y:S01]  /*1990*/  SHF.L.U64.HI R94, R33, 0x2, R36 ;  /* 0x00000002215e7819 */ /* 0x000fe20000010224 */
[----:B------:R-:W-:Y:S01]  /*19a0*/  IMAD.X R34, R99, 0x1, R32, P6 ;  /* 0x0000000163227824 */ /* 0x000fe200030e0620 */
[----:B------:R-:W-:Y:S01]  /*19b0*/  IADD3 R102, P1, R89, UR8, RZ ;  /* 0x0000000859667c10 */ /* 0x000fe2000ff3e0ff */
[----:B------:R-:W-:Y:S01]  /*19c0*/  IMAD.SHL.U32 R97, R115, 0x4, RZ ;  /* 0x0000000473617824 */ /* 0x000fe200078e00ff */
[----:B------:R-:W-:Y:S01]  /*19d0*/  IADD3 R38, P2, R93, UR8, RZ ;  /* 0x000000085d267c10 */ /* 0x000fe2000ff5e0ff */
[C---:B------:R-:W-:Y:S01]  /*19e0*/  IMAD.SHL.U32 R107, R112.reuse, 0x4, RZ ;  /* 0x00000004706b7824 */ /* 0x040fe200078e00ff */
[----:B------:R-:W-:Y:S01]  /*19f0*/  IADD3 R32, P3, R95, UR8, RZ ;  /* 0x000000085f207c10 */ /* 0x000fe2000ff7e0ff */
[----:B------:R-:W-:Y:S01]  /*1a00*/  IMAD.X R116, R99, 0x1, R39, P5 ;  /* 0x0000000163747824 */ /* 0x000fe200028e0627 */
[----:B------:R-:W-:Y:S01]  /*1a10*/  SHF.L.U64.HI R99, R112, 0x2, R105 ;  /* 0x0000000270637819 */ /* 0x000fe20000010269 */
[----:B------:R-:W-:Y:S01]  /*1a20*/  IMAD.SHL.U32 R117, R35, 0x4, RZ ;  /* 0x0000000423757824 */ /* 0x000fe200078e00ff */
[----:B------:R-:W-:Y:S01]  /*1a30*/  IADD3.X R103, R88, UR9, RZ, P1, !PT ;  /* 0x0000000958677c10 */ /* 0x000fe20008ffe4ff */
[----:B------:R-:W-:Y:S01]  /*1a40*/  BAR.SYNC.DEFER_BLOCKING 0x0 ;  /* 0x0000000000007b1d */ /* 0x000fe20000010000 */
[----:B------:R-:W-:-:S02]  /*1a50*/  IADD3.X R39, R92, UR9, RZ, P2, !PT ;  /* 0x000000095c277c10 */ /* 0x000fc400097fe4ff */
[----:B------:R-:W-:Y:S02]  /*1a60*/  IADD3.X R33, R94, UR9, RZ, P3, !PT ;  /* 0x000000095e217c10 */ /* 0x000fe40009ffe4ff */
[----:B------:R-:W-:Y:S01]  /*1a70*/  SHF.L.U64.HI R96, R115, 0x2, R96 ;  /* 0x0000000273607819 */ /* 0x000fe20000010260 */
[C---:B------:R-:W-:Y:S01]  /*1a80*/  IMAD.SHL.U32 R115, R37.reuse, 0x4, RZ ;  /* 0x0000000425737824 */ /* 0x040fe200078e00ff */
[C---:B------:R-:W-:Y:S01]  /*1a90*/  SHF.L.U64.HI R112, R114.reuse, 0x2, R113 ;  /* 0x0000000272707819 */ /* 0x040fe20000010271 */
[----:B------:R-:W-:Y:S01]  /*1aa0*/  IMAD.SHL.U32 R113, R114, 0x4, RZ ;  /* 0x0000000472717824 */ /* 0x000fe200078e00ff */
[----:B------:R-:W-:Y:S02]  /*1ab0*/  IADD3 R36, P1, R97, UR8, RZ ;  /* 0x0000000861247c10 */ /* 0x000fe4000ff3e0ff */
[----:B0-----:R-:W-:Y:S02]  /*1ac0*/  IADD3 R28, P2, R107, UR8, RZ ;  /* 0x000000086b1c7c10 */ /* 0x001fe4000ff5e0ff */
[----:B------:R-:W-:-:S02]  /*1ad0*/  SHF.L.U64.HI R114, R37, 0x2, R34 ;  /* 0x0000000225727819 */ /* 0x000fc40000010222 */
[----:B------:R-:W-:Y:S02]  /*1ae0*/  IADD3.X R37, R96, UR9, RZ, P1, !PT ;  /* 0x0000000960257c10 */ /* 0x000fe40008ffe4ff */
[----:B------:R-:W-:Y:S02]  /*1af0*/  IADD3.X R29, R99, UR9, RZ, P2, !PT ;  /* 0x00000009631d7c10 */ /* 0x000fe400097fe4ff */
[----:B------:R-:W-:Y:S02]  /*1b00*/  SHF.L.U64.HI R116, R35, 0x2, R116 ;  /* 0x0000000223747819 */ /* 0x000fe40000010274 */
[----:B------:R-:W-:Y:S02]  /*1b10*/  IADD3 R30, P1, R113, UR8, RZ ;  /* 0x00000008711e7c10 */ /* 0x000fe4000ff3e0ff */
[----:B------:R-:W-:Y:S01]  /*1b20*/  IADD3 R34, P3, R115, UR8, RZ ;  /* 0x0000000873227c10 */ /* 0x000fe2000ff7e0ff */
[----:B------:R0:W-:Y:S01]  /*1b30*/  STS.64 [R98+0x8], R32 ;  /* 0x0000082062007388 */ /* 0x0001e20000000a00 */
[----:B------:R-:W-:-:S02]  /*1b40*/  IADD3.X R31, R112, UR9, RZ, P1, !PT ;  /* 0x00000009701f7c10 */ /* 0x000fc40008ffe4ff */
[----:B------:R-:W-:Y:S02]  /*1b50*/  IADD3.X R35, R114, UR9, RZ, P3, !PT ;  /* 0x0000000972237c10 */ /* 0x000fe40009ffe4ff */
[----:B0-----:R-:W-:-:S04]  /*1b60*/  IADD3 R32, P2, R117, UR8, RZ ;  /* 0x0000000875207c10 */ /* 0x001fc8000ff5e0ff */
[----:B------:R-:W-:Y:S01]  /*1b70*/  IADD3.X R33, R116, UR9, RZ, P2, !PT ;  /* 0x0000000974217c10 */ /* 0x000fe200097fe4ff */
[----:B------:R0:W-:Y:S01]  /*1b80*/  STS.64 [R98], R102 ;  /* 0x0000006662007388 */ /* 0x0001e20000000a00 */
[C---:B------:R-:W-:Y:S01]  /*1b90*/  LEA R118, R8.reuse, UR4, 0x4 ;  /* 0x0000000408767c11 */ /* 0x040fe2000f8e20ff */
[----:B------:R-:W-:Y:S02]  /*1ba0*/  ULDC.64 UR8, c[0x0][0x248] ;  /* 0x0000920000087ab9 */ /* 0x000fe40000000a00 */
[----:B------:R-:W-:Y:S04]  /*1bb0*/  STS.64 [R98+0x40], R38 ;  /* 0x0000402662007388 */ /* 0x000fe80000000a00 */
[----:B------:R-:W-:Y:S04]  /*1bc0*/  STS.64 [R98+0x48], R36 ;  /* 0x0000482462007388 */ /* 0x000fe80000000a00 */
[----:B------:R1:W-:Y:S04]  /*1bd0*/  STS.64 [R98+0x10], R28 ;  /* 0x0000101c62007388 */ /* 0x0003e80000000a00 */
[----:B------:R1:W-:Y:S04]  /*1be0*/  STS.64 [R98+0x50], R30 ;  /* 0x0000501e62007388 */ /* 0x0003e80000000a00 */
[----:B------:R-:W-:Y:S04]  /*1bf0*/  STS.64 [R98+0x18], R34 ;  /* 0x0000182262007388 */ /* 0x000fe80000000a00 */
[----:B------:R1:W-:Y:S01]  /*1c00*/  STS.64 [R98+0x58], R32 ;  /* 0x0000582062007388 */ /* 0x0003e20000000a00 */
[----:B------:R-:W-:Y:S01]  /*1c10*/  BAR.SYNC.DEFER_BLOCKING 0x0 ;  /* 0x0000000000007b1d */ /* 0x000fe20000010000 */
[----:B0-----:R-:W-:-:S04]  /*1c20*/  LOP3.LUT R102, R8, 0x200, RZ, 0xfc, !PT ;  /* 0x0000020008667812 */ /* 0x001fc800078efcff */
[----:B------:R-:W-:Y:S01]  /*1c30*/  LEA R105, R102, UR4, 0x4 ;  /* 0x0000000466697c11 */ /* 0x000fe2000f8e20ff */
[----:B------:R-:W0:Y:S04]  /*1c40*/  LDS.64 R120, [R118] ;  /* 0x0000000076787984 */ /* 0x000e280000000a00 */
[----:B------:R-:W3:Y:S01]  /*1c50*/  LDS.64 R38, [R105] ;  /* 0x0000000069267984 */ /* 0x000ee20000000a00 */
[----:B-1----:R-:W-:Y:S02]  /*1c60*/  CS2R R28, SRZ ;  /* 0x00000000001c7805 */ /* 0x002fe4000001ff00 */
[----:B------:R-:W-:Y:S02]  /*1c70*/  CS2R R30, SRZ ;  /* 0x00000000001e7805 */ /* 0x000fe4000001ff00 */
[----:B------:R-:W-:-:S02]  /*1c80*/  CS2R R32, SRZ ;  /* 0x0000000000207805 */ /* 0x000fc4000001ff00 */
[----:B------:R-:W-:Y:S02]  /*1c90*/  CS2R R34, SRZ ;  /* 0x0000000000227805 */ /* 0x000fe4000001ff00 */
[----:B0-----:R-:W4:Y:S04]  /*1ca0*/  @P4 LDG.E.128 R28, desc[UR6][R120.64] ;  /* 0x00000006781c4981 */ /* 0x001f28000c1e1d00 */
[----:B---3--:R0:W2:Y:S01]  /*1cb0*/  @P0 LDG.E.128 R32, desc[UR6][R38.64] ;  /* 0x0000000626200981 */ /* 0x0080a2000c1e1d00 */
[----:B------:R-:W-:Y:S01]  /*1cc0*/  BAR.SYNC.DEFER_BLOCKING 0x0 ;  /* 0x0000000000007b1d */ /* 0x000fe20000010000 */
[C---:B------:R-:W-:Y:S02]  /*1cd0*/  LOP3.LUT R103, R4.reuse, 0x80, RZ, 0xfc, !PT ;  /* 0x0000008004677812 */ /* 0x040fe400078efcff */
[----:B------:R-:W-:-:S02]  /*1ce0*/  LEA R104, R4, UR4, 0x3 ;  /* 0x0000000404687c11 */ /* 0x000fc4000f8e18ff */
[----:B------:R-:W-:Y:S01]  /*1cf0*/  LEA R103, R103, UR4, 0x3 ;  /* 0x0000000467677c11 */ /* 0x000fe2000f8e18ff */
[----:B------:R-:W-:Y:S04]  /*1d00*/  STS [R2], R125 ;  /* 0x0000007d02007388 */ /* 0x000fe80000000800 */
[----:B------:R1:W-:Y:S01]  /*1d10*/  STS [R2+0x8], R123 ;  /* 0x0000087b02007388 */ /* 0x0003e20000000800 */
[----:B------:R-:W-:Y:S01]  /*1d20*/  BAR.SYNC.DEFER_BLOCKING 0x0 ;  /* 0x0000000000007b1d */ /* 0x000fe20000010000 */
[----:B------:R-:W-:-:S04]  /*1d30*/  IADD3 R36, P1, R124, UR8, RZ ;  /* 0x000000087c247c10 */ /* 0x000fc8000ff3e0ff */
[----:B------:R-:W-:Y:S02]  /*1d40*/  IADD3.X R37, R119, UR9, RZ, P1, !PT ;  /* 0x0000000977257c10 */ /* 0x000fe40008ffe4ff */
[----:B0-----:R-:W-:Y:S01]  /*1d50*/  IADD3 R38, P1, R45, UR8, RZ ;  /* 0x000000082d267c10 */ /* 0x001fe2000ff3e0ff */
[----:B------:R-:W-:Y:S04]  /*1d60*/  LDS R103, [R103] ;  /* 0x0000000067677984 */ /* 0x000fe80000000800 */
[----:B------:R-:W-:Y:S01]  /*1d70*/  LDS R104, [R104] ;  /* 0x0000000068687984 */ /* 0x000fe20000000800 */
[----:B------:R-:W-:Y:S01]  /*1d80*/  BAR.SYNC.DEFER_BLOCKING 0x0 ;  /* 0x0000000000007b1d */ /* 0x000fe20000010000 */
[----:B------:R-:W-:Y:S02]  /*1d90*/  IADD3.X R39, R44, UR9, RZ, P1, !PT ;  /* 0x000000092c277c10 */ /* 0x000fe40008ffe4ff */
[----:B------:R-:W-:-:S04]  /*1da0*/  IADD3 R122, P1, R59, UR8, RZ ;  /* 0x000000083b7a7c10 */ /* 0x000fc8000ff3e0ff */
[----:B-1----:R-:W-:Y:S02]  /*1db0*/  IADD3.X R123, R58, UR9, RZ, P1, !PT ;  /* 0x000000093a7b7c10 */ /* 0x002fe40008ffe4ff */
[----:B------:R-:W-:-:S04]  /*1dc0*/  IADD3 R120, P1, R55, UR8, RZ ;  /* 0x0000000837787c10 */ /* 0x000fc8000ff3e0ff */
[----:B------:R-:W-:Y:S01]  /*1dd0*/  IADD3.X R121, R50, UR9, RZ, P1, !PT ;  /* 0x0000000932797c10 */ /* 0x000fe20008ffe4ff */
[----:B------:R0:W-:Y:S04]  /*1de0*/  STS.64 [R98], R36 ;  /* 0x0000002462007388 */ /* 0x0001e80000000a00 */
[----:B------:R1:W-:Y:S01]  /*1df0*/  STS.64 [R98+0x40], R38 ;  /* 0x0000402662007388 */ /* 0x0003e20000000a00 */
[----:B0-----:R-:W-:-:S04]  /*1e00*/  IADD3 R36, P1, R53, UR8, RZ ;  /* 0x0000000835247c10 */ /* 0x001fc8000ff3e0ff */
[----:B------:R-:W-:Y:S02]  /*1e10*/  IADD3.X R37, R47, UR9, RZ, P1, !PT ;  /* 0x000000092f257c10 */ /* 0x000fe40008ffe4ff */
[----:B-1----:R-:W-:Y:S01]  /*1e20*/  IADD3 R38, P1, R54, UR8, RZ ;  /* 0x0000000836267c10 */ /* 0x002fe2000ff3e0ff */
[----:B------:R0:W-:Y:S03]  /*1e30*/  STS.64 [R98+0x8], R122 ;  /* 0x0000087a62007388 */ /* 0x0001e60000000a00 */
[----:B------:R-:W-:Y:S01]  /*1e40*/  IADD3.X R39, R46, UR9, RZ, P1, !PT ;  /* 0x000000092e277c10 */ /* 0x000fe20008ffe4ff */
[----:B------:R1:W-:Y:S01]  /*1e50*/  STS.64 [R98+0x48], R120 ;  /* 0x0000487862007388 */ /* 0x0003e20000000a00 */
[----:B0-----:R-:W-:-:S04]  /*1e60*/  IADD3 R122, P1, R48, UR8, RZ ;  /* 0x00000008307a7c10 */ /* 0x001fc8000ff3e0ff */
[----:B------:R-:W-:Y:S02]  /*1e70*/  IADD3.X R123, R51, UR9, RZ, P1, !PT ;  /* 0x00000009337b7c10 */ /* 0x000fe40008ffe4ff */
[----:B-1----:R-:W-:-:S04]  /*1e80*/  IADD3 R120, P1, R52, UR8, RZ ;  /* 0x0000000834787c10 */ /* 0x002fc8000ff3e0ff */
[----:B------:R-:W-:Y:S01]  /*1e90*/  IADD3.X R121, R49, UR9, RZ, P1, !PT ;  /* 0x0000000931797c10 */ /* 0x000fe20008ffe4ff */
[----:B------:R0:W-:Y:S04]  /*1ea0*/  STS.64 [R98+0x10], R36 ;  /* 0x0000102462007388 */ /* 0x0001e80000000a00 */
[----:B------:R1:W-:Y:S04]  /*1eb0*/  STS.64 [R98+0x50], R38 ;  /* 0x0000502662007388 */ /* 0x0003e80000000a00 */
[----:B------:R-:W-:Y:S04]  /*1ec0*/  STS.64 [R98+0x18], R122 ;  /* 0x0000187a62007388 */ /* 0x000fe80000000a00 */
[----:B------:R-:W-:Y:S01]  /*1ed0*/  STS.64 [R98+0x58], R120 ;  /* 0x0000587862007388 */ /* 0x000fe20000000a00 */
[----:B------:R-:W-:Y:S06]  /*1ee0*/  BAR.SYNC.DEFER_BLOCKING 0x0 ;  /* 0x0000000000007b1d */ /* 0x000fec0000010000 */
[----:B------:R-:W3:Y:S04]  /*1ef0*/  LDS.64 R120, [R118] ;  /* 0x0000000076787984 */ /* 0x000ee80000000a00 */
[----:B------:R-:W5:Y:S01]  /*1f00*/  LDS.64 R122, [R105] ;  /* 0x00000000697a7984 */ /* 0x000f620000000a00 */
[----:B------:R-:W-:Y:S01]  /*1f10*/  FADD R40, R40, -R108 ;  /* 0x8000006c28287221 */ /* 0x000fe20000000000 */
[----:B0-----:R-:W-:-:S02]  /*1f20*/  CS2R R36, SRZ ;  /* 0x0000000000247805 */ /* 0x001fc4000001ff00 */
[----:B-1----:R-:W-:Y:S01]  /*1f30*/  CS2R R38, SRZ ;  /* 0x0000000000267805 */ /* 0x002fe2000001ff00 */
[----:B------:R-:W-:Y:S01]  /*1f40*/  FFMA R106, R5, R40, R108 ;  /* 0x00000028056a7223 */ /* 0x000fe2000000006c */
[----:B------:R-:W-:Y:S01]  /*1f50*/  FADD R108, R41, -R109 ;  /* 0x8000006d296c7221 */ /* 0x000fe20000000000 */
[--C-:B------:R-:W-:Y:S01]  /*1f60*/  FADD R41, R42, -R110.reuse ;  /* 0x8000006e2a297221 */ /* 0x100fe20000000000 */
[--C-:B------:R-:W-:Y:S01]  /*1f70*/  FADD R40, R43, -R111.reuse ;  /* 0x8000006f2b287221 */ /* 0x100fe20000000000 */
[----:B------:R-:W-:Y:S02]  /*1f80*/  CS2R R42, SRZ ;  /* 0x00000000002a7805 */ /* 0x000fe4000001ff00 */
[C---:B------:R-:W-:Y:S01]  /*1f90*/  FFMA R110, R5.reuse, R41, R110 ;  /* 0x00000029056e7223 */ /* 0x040fe2000000006e */
[----:B------:R-:W-:Y:S01]  /*1fa0*/  IADD3 R124, P1, R124, UR10, RZ ;  /* 0x0000000a7c7c7c10 */ /* 0x000fe2000ff3e0ff */
[----:B---3--:R0:W3:Y:S02]  /*1fb0*/  @P4 LDG.E.128 R36, desc[UR6][R120.64] ;  /* 0x0000000678244981 */ /* 0x0080e4000c1e1d00 */
[----:B0-----:R-:W-:Y:S01]  /*1fc0*/  FFMA R120, R5, R40, R111 ;  /* 0x0000002805787223 */ /* 0x001fe2000000006f */
[----:B------:R-:W-:-:S06]  /*1fd0*/  CS2R R40, SRZ ;  /* 0x0000000000287805 */ /* 0x000fcc000001ff00 */
[----:B-----5:R0:W5:Y:S01]  /*1fe0*/  @P0 LDG.E.128 R40, desc[UR6][R122.64] ;  /* 0x000000067a280981 */ /* 0x020162000c1e1d00 */
[----:B------:R-:W-:Y:S01]  /*1ff0*/  IADD3.X R125, R119, UR11, RZ, P1, !PT ;  /* 0x0000000b777d7c10 */ /* 0x000fe20008ffe4ff */
[----:B------:R-:W-:Y:S01]  /*2000*/  BAR.SYNC.DEFER_BLOCKING 0x0 ;  /* 0x0000000000007b1d */ /* 0x000fe20000010000 */
[----:B0-----:R-:W-:-:S04]  /*2010*/  IADD3 R122, P1, R45, UR10, RZ ;  /* 0x0000000a2d7a7c10 */ /* 0x001fc8000ff3e0ff */
[----:B------:R-:W-:Y:S02]  /*2020*/  IADD3.X R123, R44, UR11, RZ, P1, !PT ;  /* 0x0000000b2c7b7c10 */ /* 0x000fe40008ffe4ff */
[----:B------:R-:W-:-:S04]  /*2030*/  IADD3 R44, P1, R59, UR10, RZ ;  /* 0x0000000a3b2c7c10 */ /* 0x000fc8000ff3e0ff */
[----:B------:R-:W-:Y:S02]  /*2040*/  IADD3.X R45, R58, UR11, RZ, P1, !PT ;  /* 0x0000000b3a2d7c10 */ /* 0x000fe40008ffe4ff */
[----:B------:R-:W-:Y:S01]  /*2050*/  IADD3 R58, P1, R55, UR10, RZ ;  /* 0x0000000a373a7c10 */ /* 0x000fe2000ff3e0ff */
[----:B------:R0:W-:Y:S03]  /*2060*/  STS.64 [R98], R124 ;  /* 0x0000007c62007388 */ /* 0x0001e60000000a00 */
[----:B------:R-:W-:Y:S02]  /*2070*/  IADD3.X R59, R50, UR11, RZ, P1, !PT ;  /* 0x0000000b323b7c10 */ /* 0x000fe40008ffe4ff */
[----:B------:R-:W-:Y:S02]  /*2080*/  IADD3 R54, P1, R54, UR10, RZ ;  /* 0x0000000a36367c10 */ /* 0x000fe4000ff3e0ff */
[----:B------:R-:W-:-:S02]  /*2090*/  IADD3 R50, P3, R48, UR10, RZ ;  /* 0x0000000a30327c10 */ /* 0x000fc4000ff7e0ff */
[----:B0-----:R-:W-:-:S04]  /*20a0*/  IADD3 R124, P2, R53, UR10, RZ ;  /* 0x0000000a357c7c10 */ /* 0x001fc8000ff5e0ff */
[----:B------:R-:W-:Y:S02]  /*20b0*/  IADD3.X R125, R47, UR11, RZ, P2, !PT ;  /* 0x0000000b2f7d7c10 */ /* 0x000fe400097fe4ff */
[----:B------:R-:W-:Y:S02]  /*20c0*/  IADD3 R52, P2, R52, UR10, RZ ;  /* 0x0000000a34347c10 */ /* 0x000fe4000ff5e0ff */
[----:B------:R-:W-:Y:S02]  /*20d0*/  IADD3.X R55, R46, UR11, RZ, P1, !PT ;  /* 0x0000000b2e377c10 */ /* 0x000fe40008ffe4ff */
[----:B------:R-:W-:Y:S02]  /*20e0*/  IADD3.X R51, R51, UR11, RZ, P3, !PT ;  /* 0x0000000b33337c10 */ /* 0x000fe40009ffe4ff */
[----:B------:R-:W-:Y:S01]  /*20f0*/  IADD3.X R53, R49, UR11, RZ, P2, !PT ;  /* 0x0000000b31357c10 */ /* 0x000fe200097fe4ff */
[----:B------:R-:W-:Y:S04]  /*2100*/  STS.64 [R98+0x40], R122 ;  /* 0x0000407a62007388 */ /* 0x000fe80000000a00 */
[----:B------:R0:W-:Y:S04]  /*2110*/  STS.64 [R98+0x8], R44 ;  /* 0x0000082c62007388 */ /* 0x0001e80000000a00 */
[----:B------:R-:W-:Y:S04]  /*2120*/  STS.64 [R98+0x48], R58 ;  /* 0x0000483a62007388 */ /* 0x000fe80000000a00 */
[----:B------:R-:W-:Y:S04]  /*2130*/  STS.64 [R98+0x10], R124 ;  /* 0x0000107c62007388 */ /* 0x000fe80000000a00 */
[----:B------:R-:W-:Y:S04]  /*2140*/  STS.64 [R98+0x50], R54 ;  /* 0x0000503662007388 */ /* 0x000fe80000000a00 */
[----:B------:R1:W-:Y:S04]  /*2150*/  STS.64 [R98+0x18], R50 ;  /* 0x0000183262007388 */ /* 0x0003e80000000a00 */
[----:B------:R-:W-:Y:S01]  /*2160*/  STS.64 [R98+0x58], R52 ;  /* 0x0000583462007388 */ /* 0x000fe20000000a00 */
[----:B------:R-:W-:Y:S06]  /*2170*/  BAR.SYNC.DEFER_BLOCKING 0x0 ;  /* 0x0000000000007b1d */ /* 0x000fec0000010000 */
[----:B------:R-:W4:Y:S04]  /*2180*/  LDS.64 R58, [R118] ;  /* 0x00000000763a7984 */ /* 0x000f280000000a00 */
[----:B------:R-:W4:Y:S01]  /*2190*/  LDS.64 R52, [R105] ;  /* 0x0000000069347984 */ /* 0x000f220000000a00 */
[----:B0-----:R-:W-:-:S02]  /*21a0*/  CS2R R44, SRZ ;  /* 0x00000000002c7805 */ /* 0x001fc4000001ff00 */
[----:B------:R-:W-:Y:S02]  /*21b0*/  CS2R R46, SRZ ;  /* 0x00000000002e7805 */ /* 0x000fe4000001ff00 */
[----:B------:R-:W-:Y:S02]  /*21c0*/  CS2R R48, SRZ ;  /* 0x0000000000307805 */ /* 0x000fe4000001ff00 */
[----:B-1----:R-:W-:Y:S02]  /*21d0*/  CS2R R50, SRZ ;  /* 0x0000000000327805 */ /* 0x002fe4000001ff00 */
[----:B------:R-:W-:Y:S02]  /*21e0*/  IADD3 R54, P1, R57, UR8, RZ ;  /* 0x0000000839367c10 */ /* 0x000fe4000ff3e0ff */
[----:B------:R-:W-:Y:S02]  /*21f0*/  IADD3 R122, P2, R61, UR8, RZ ;  /* 0x000000083d7a7c10 */ /* 0x000fe4000ff5e0ff */
[----:B------:R-:W-:-:S02]  /*2200*/  IADD3.X R55, R56, UR9, RZ, P1, !PT ;  /* 0x0000000938377c10 */ /* 0x000fc40008ffe4ff */
[----:B------:R-:W-:Y:S02]  /*2210*/  IADD3.X R123, R60, UR9, RZ, P2, !PT ;  /* 0x000000093c7b7c10 */ /* 0x000fe400097fe4ff */
[----:B------:R-:W-:Y:S01]  /*2220*/  IADD3 R124, P2, R65, UR8, RZ ;  /* 0x00000008417c7c10 */ /* 0x000fe2000ff5e0ff */
[----:B----4-:R0:W4:Y:S04]  /*2230*/  @P4 LDG.E.128 R44, desc[UR6][R58.64] ;  /* 0x000000063a2c4981 */ /* 0x010128000c1e1d00 */
[----:B------:R1:W2:Y:S01]  /*2240*/  @P0 LDG.E.128 R48, desc[UR6][R52.64] ;  /* 0x0000000634300981 */ /* 0x0002a2000c1e1d00 */
[----:B------:R-:W-:Y:S01]  /*2250*/  BAR.SYNC.DEFER_BLOCKING 0x0 ;  /* 0x0000000000007b1d */ /* 0x000fe20000010000 */
[----:B0-----:R-:W-:Y:S02]  /*2260*/  IADD3 R58, P1, R63, UR8, RZ ;  /* 0x000000083f3a7c10 */ /* 0x001fe4000ff3e0ff */
[----:B------:R-:W-:-:S02]  /*2270*/  IADD3.X R125, R64, UR9, RZ, P2, !PT ;  /* 0x00000009407d7c10 */ /* 0x000fc400097fe4ff */
[----:B------:R-:W-:Y:S02]  /*2280*/  IADD3.X R59, R62, UR9, RZ, P1, !PT ;  /* 0x000000093e3b7c10 */ /* 0x000fe40008ffe4ff */
[----:B-1----:R-:W-:-:S04]  /*2290*/  IADD3 R52, P1, R67, UR8, RZ ;  /* 0x0000000843347c10 */ /* 0x002fc8000ff3e0ff */
[----:B------:R-:W-:Y:S01]  /*22a0*/  IADD3.X R53, R66, UR9, RZ, P1, !PT ;  /* 0x0000000942357c10 */ /* 0x000fe20008ffe4ff */
[----:B------:R0:W-:Y:S04]  /*22b0*/  STS.64 [R98], R54 ;  /* 0x0000003662007388 */ /* 0x0001e80000000a00 */
[----:B------:R1:W-:Y:S04]  /*22c0*/  STS.64 [R98+0x40], R122 ;  /* 0x0000407a62007388 */ /* 0x0003e80000000a00 */
[----:B------:R1:W-:Y:S01]  /*22d0*/  STS.64 [R98+0x8], R58 ;  /* 0x0000083a62007388 */ /* 0x0003e20000000a00 */
[----:B0-----:R-:W-:-:S04]  /*22e0*/  IADD3 R54, P2, R69, UR8, RZ ;  /* 0x0000000845367c10 */ /* 0x001fc8000ff5e0ff */
[----:B------:R-:W-:Y:S02]  /*22f0*/  IADD3.X R55, R68, UR9, RZ, P2, !PT ;  /* 0x0000000944377c10 */ /* 0x000fe400097fe4ff */
[----:B-1----:R-:W-:Y:S02]  /*2300*/  IADD3 R122, P1, R71, UR8, RZ ;  /* 0x00000008477a7c10 */ /* 0x002fe4000ff3e0ff */
[----:B------:R-:W-:Y:S02]  /*2310*/  IADD3 R58, P2, R75, UR8, RZ ;  /* 0x000000084b3a7c10 */ /* 0x000fe4000ff5e0ff */
[----:B------:R-:W-:Y:S02]  /*2320*/  IADD3.X R123, R70, UR9, RZ, P1, !PT ;  /* 0x00000009467b7c10 */ /* 0x000fe40008ffe4ff */
[----:B------:R-:W-:Y:S01]  /*2330*/  IADD3.X R59, R74, UR9, RZ, P2, !PT ;  /* 0x000000094a3b7c10 */ /* 0x000fe200097fe4ff */
[----:B------:R-:W-:Y:S04]  /*2340*/  STS.64 [R98+0x48], R124 ;  /* 0x0000487c62007388 */ /* 0x000fe80000000a00 */
[----:B------:R0:W-:Y:S04]  /*2350*/  STS.64 [R98+0x10], R52 ;  /* 0x0000103462007388 */ /* 0x0001e80000000a00 */
[----:B------:R1:W-:Y:S04]  /*2360*/  STS.64 [R98+0x50], R54 ;  /* 0x0000503662007388 */ /* 0x0003e80000000a00 */
[----:B------:R-:W-:Y:S04]  /*2370*/  STS.64 [R98+0x18], R122 ;  /* 0x0000187a62007388 */ /* 0x000fe80000000a00 */
[----:B------:R1:W-:Y:S01]  /*2380*/  STS.64 [R98+0x58], R58 ;  /* 0x0000583a62007388 */ /* 0x0003e20000000a00 */
[----:B------:R-:W-:Y:S06]  /*2390*/  BAR.SYNC.DEFER_BLOCKING 0x0 ;  /* 0x0000000000007b1d */ /* 0x000fec0000010000 */
[----:B------:R-:W1:Y:S04]  /*23a0*/  LDS.64 R124, [R118] ;  /* 0x00000000767c7984 */ /* 0x000e680000000a00 */
[----:B------:R-:W1:Y:S01]  /*23b0*/  LDS.64 R122, [R105] ;  /* 0x00000000697a7984 */ /* 0x000e620000000a00 */
[----:B0-----:R-:W-:-:S02]  /*23c0*/  CS2R R52, SRZ ;  /* 0x0000000000347805 */ /* 0x001fc4000001ff00 */
[----:B-1----:R-:W-:Y:S02]  /*23d0*/  CS2R R54, SRZ ;  /* 0x0000000000367805 */ /* 0x002fe4000001ff00 */
[----:B------:R-:W-:-:S04]  /*23e0*/  CS2R R58, SRZ ;  /* 0x00000000003a7805 */ /* 0x000fc8000001ff00 */
[----:B------:R0:W2:Y:S02]  /*23f0*/  @P4 LDG.E.128 R52, desc[UR6][R124.64] ;  /* 0x000000067c344981 */ /* 0x0000a4000c1e1d00 */
[----:B0-----:R-:W-:-:S04]  /*2400*/  IADD3 R124, P1, R57, UR10, RZ ;  /* 0x0000000a397c7c10 */ /* 0x001fc8000ff3e0ff */
[----:B------:R-:W-:Y:S02]  /*2410*/  IADD3.X R125, R56, UR11, RZ, P1, !PT ;  /* 0x0000000b387d7c10 */ /* 0x000fe40008ffe4ff */
[----:B------:R-:W-:-:S06]  /*2420*/  CS2R R56, SRZ ;  /* 0x0000000000387805 */ /* 0x000fcc000001ff00 */
[----:B------:R0:W2:Y:S01]  /*2430*/  @P0 LDG.E.128 R56, desc[UR6][R122.64] ;  /* 0x000000067a380981 */ /* 0x0000a2000c1e1d00 */
        /* <DEDUP_REMOVED lines=8> */
[----:B------:R-:W-:Y:S01]  /*24c0*/  IADD3 R64, P1, R69, UR10, RZ ;  /* 0x0000000a45407c10 */ /* 0x000fe2000ff3e0ff */
[----:B------:R1:W-:Y:S01]  /*24d0*/  STS.64 [R98+0x40], R122 ;  /* 0x0000407a62007388 */ /* 0x0003e20000000a00 */
[----:B0-----:R-:W-:-:S04]  /*24e0*/  IADD3 R124, P2, R67, UR10, RZ ;  /* 0x0000000a437c7c10 */ /* 0x001fc8000ff5e0ff */
[----:B------:R-:W-:Y:S02]  /*24f0*/  IADD3.X R125, R66, UR11, RZ, P2, !PT ;  /* 0x0000000b427d7c10 */ /* 0x000fe400097fe4ff */
[----:B-1----:R-:W-:Y:S02]  /*2500*/  IADD3 R122, P3, R71, UR10, RZ ;  /* 0x0000000a477a7c10 */ /* 0x002fe4000ff7e0ff */
[----:B------:R-:W-:Y:S02]  /*2510*/  IADD3 R66, P2, R75, UR10, RZ ;  /* 0x0000000a4b427c10 */ /* 0x000fe4000ff5e0ff */
[----:B------:R-:W-:Y:S02]  /*2520*/  IADD3.X R65, R68, UR11, RZ, P1, !PT ;  /* 0x0000000b44417c10 */ /* 0x000fe40008ffe4ff */
[----:B------:R-:W-:Y:S02]  /*2530*/  IADD3.X R123, R70, UR11, RZ, P3, !PT ;  /* 0x0000000b467b7c10 */ /* 0x000fe40009ffe4ff */
[----:B------:R-:W-:Y:S01]  /*2540*/  IADD3.X R67, R74, UR11, RZ, P2, !PT ;  /* 0x0000000b4a437c10 */ /* 0x000fe200097fe4ff */
[----:B------:R0:W-:Y:S04]  /*2550*/  STS.64 [R98+0x8], R60 ;  /* 0x0000083c62007388 */ /* 0x0001e80000000a00 */
[----:B------:R1:W-:Y:S04]  /*2560*/  STS.64 [R98+0x48], R62 ;  /* 0x0000483e62007388 */ /* 0x0003e80000000a00 */
[----:B------:R-:W-:Y:S04]  /*2570*/  STS.64 [R98+0x10], R124 ;  /* 0x0000107c62007388 */ /* 0x000fe80000000a00 */
[----:B------:R0:W-:Y:S04]  /*2580*/  STS.64 [R98+0x50], R64 ;  /* 0x0000504062007388 */ /* 0x0001e80000000a00 */
[----:B------:R-:W-:Y:S04]  /*2590*/  STS.64 [R98+0x18], R122 ;  /* 0x0000187a62007388 */ /* 0x000fe80000000a00 */
[----:B------:R3:W-:Y:S01]  /*25a0*/  STS.64 [R98+0x58], R66 ;  /* 0x0000584262007388 */ /* 0x0007e20000000a00 */
[----:B------:R-:W-:Y:S06]  /*25b0*/  BAR.SYNC.DEFER_BLOCKING 0x0 ;  /* 0x0000000000007b1d */ /* 0x000fec0000010000 */
[----:B------:R-:W5:Y:S04]  /*25c0*/  LDS.64 R74, [R118] ;  /* 0x00000000764a7984 */ /* 0x000f680000000a00 */
[----:B------:R-:W5:Y:S01]  /*25d0*/  LDS.64 R68, [R105] ;  /* 0x0000000069447984 */ /* 0x000f620000000a00 */
[----:B0-----:R-:W-:-:S02]  /*25e0*/  CS2R R60, SRZ ;  /* 0x00000000003c7805 */ /* 0x001fc4000001ff00 */
[----:B-1----:R-:W-:Y:S02]  /*25f0*/  CS2R R62, SRZ ;  /* 0x00000000003e7805 */ /* 0x002fe4000001ff00 */
[----:B------:R-:W-:Y:S02]  /*2600*/  CS2R R64, SRZ ;  /* 0x0000000000407805 */ /* 0x000fe4000001ff00 */
[----:B---3--:R-:W-:Y:S02]  /*2610*/  CS2R R66, SRZ ;  /* 0x0000000000427805 */ /* 0x008fe4000001ff00 */
[----:B------:R-:W-:Y:S02]  /*2620*/  IADD3 R70, P1, R73, UR8, RZ ;  /* 0x0000000849467c10 */ /* 0x000fe4000ff3e0ff */
[----:B------:R-:W-:Y:S02]  /*2630*/  IADD3 R122, P2, R85, UR8, RZ ;  /* 0x00000008557a7c10 */ /* 0x000fe4000ff5e0ff */
[----:B------:R-:W-:-:S02]  /*2640*/  IADD3.X R71, R72, UR9, RZ, P1, !PT ;  /* 0x0000000948477c10 */ /* 0x000fc40008ffe4ff */
[----:B------:R-:W-:Y:S02]  /*2650*/  IADD3.X R123, R84, UR9, RZ, P2, !PT ;  /* 0x00000009547b7c10 */ /* 0x000fe400097fe4ff */
[----:B------:R-:W-:Y:S01]  /*2660*/  IADD3 R124, P2, R87, UR8, RZ ;  /* 0x00000008577c7c10 */ /* 0x000fe2000ff5e0ff */
[----:B-----5:R0:W3:Y:S04]  /*2670*/  @P4 LDG.E.128 R60, desc[UR6][R74.64] ;  /* 0x000000064a3c4981 */ /* 0x0200e8000c1e1d00 */
[----:B------:R1:W5:Y:S01]  /*2680*/  @P0 LDG.E.128 R64, desc[UR6][R68.64] ;  /* 0x0000000644400981 */ /* 0x000362000c1e1d00 */
        /* <DEDUP_REMOVED lines=21> */
[----:B------:R-:W4:Y:S04]  /*27e0*/  LDS.64 R124, [R118] ;  /* 0x00000000767c7984 */ /* 0x000f280000000a00 */
[----:B------:R-:W4:Y:S01]  /*27f0*/  LDS.64 R122, [R105] ;  /* 0x00000000697a7984 */ /* 0x000f220000000a00 */
[----:B0-----:R-:W-:-:S02]  /*2800*/  CS2R R68, SRZ ;  /* 0x0000000000447805 */ /* 0x001fc4000001ff00 */
[----:B-1----:R-:W-:Y:S02]  /*2810*/  CS2R R70, SRZ ;  /* 0x0000000000467805 */ /* 0x002fe4000001ff00 */
[----:B----4-:R-:W-:-:S04]  /*2820*/  CS2R R74, SRZ ;  /* 0x00000000004a7805 */ /* 0x010fc8000001ff00 */
[----:B------:R0:W4:Y:S02]  /*2830*/  @P4 LDG.E.128 R68, desc[UR6][R124.64] ;  /* 0x000000067c444981 */ /* 0x000124000c1e1d00 */
        /* <DEDUP_REMOVED lines=10> */
[----:B------:R0:W-:Y:S04]  /*28e0*/  STS.64 [R98], R124 ;  /* 0x0000007c62007388 */ /* 0x0001e80000000a00 */
[----:B------:R1:W-:Y:S04]  /*28f0*/  STS.64 [R98+0x40], R122 ;  /* 0x0000407a62007388 */ /* 0x0003e80000000a00 */
[----:B------:R1:W-:Y:S01]  /*2900*/  STS.64 [R98+0x8], R84 ;  /* 0x0000085462007388 */ /* 0x0003e20000000a00 */
[----:B0-----:R-:W-:-:S02]  /*2910*/  IADD3 R124, P2, R83, UR10, RZ ;  /* 0x0000000a537c7c10 */ /* 0x001fc4000ff5e0ff */
[----:B------:R-:W-:Y:S02]  /*2920*/  IADD3.X R83, R86, UR11, RZ, P1, !PT ;  /* 0x0000000b56537c10 */ /* 0x000fe40008ffe4ff */
[----:B------:R-:W-:Y:S02]  /*2930*/  IADD3.X R125, R78, UR11, RZ, P2, !PT ;  /* 0x0000000b4e7d7c10 */ /* 0x000fe400097fe4ff */
[----:B------:R-:W-:Y:S02]  /*2940*/  IADD3 R86, P1, R91, UR10, RZ ;  /* 0x0000000a5b567c10 */ /* 0x000fe4000ff3e0ff */
[----:B-1----:R-:W-:Y:S02]  /*2950*/  IADD3 R122, P3, R81, UR10, RZ ;  /* 0x0000000a517a7c10 */ /* 0x002fe4000ff7e0ff */
[----:B------:R-:W-:Y:S02]  /*2960*/  IADD3 R84, P2, R80, UR10, RZ ;  /* 0x0000000a50547c10 */ /* 0x000fe4000ff5e0ff */
[----:B------:R-:W-:-:S02]  /*2970*/  IADD3.X R87, R90, UR11, RZ, P1, !PT ;  /* 0x0000000b5a577c10 */ /* 0x000fc40008ffe4ff */
[----:B------:R-:W-:Y:S02]  /*2980*/  IADD3.X R123, R79, UR11, RZ, P3, !PT ;  /* 0x0000000b4f7b7c10 */ /* 0x000fe40009ffe4ff */
[----:B------:R-:W-:Y:S01]  /*2990*/  IADD3.X R85, R76, UR11, RZ, P2, !PT ;  /* 0x0000000b4c557c10 */ /* 0x000fe200097fe4ff */
[----:B------:R0:W-:Y:S04]  /*29a0*/  STS.64 [R98+0x48], R82 ;  /* 0x0000485262007388 */ /* 0x0001e80000000a00 */
[----:B------:R-:W-:Y:S04]  /*29b0*/  STS.64 [R98+0x10], R124 ;  /* 0x0000107c62007388 */ /* 0x000fe80000000a00 */
[----:B------:R1:W-:Y:S04]  /*29c0*/  STS.64 [R98+0x50], R86 ;  /* 0x0000505662007388 */ /* 0x0003e80000000a00 */
[----:B------:R0:W-:Y:S04]  /*29d0*/  STS.64 [R98+0x18], R122 ;  /* 0x0000187a62007388 */ /* 0x0001e80000000a00 */
[----:B------:R-:W-:Y:S01]  /*29e0*/  STS.64 [R98+0x58], R84 ;  /* 0x0000585462007388 */ /* 0x000fe20000000a00 */
[----:B------:R-:W-:Y:S06]  /*29f0*/  BAR.SYNC.DEFER_BLOCKING 0x0 ;  /* 0x0000000000007b1d */ /* 0x000fec0000010000 */
[----:B------:R-:W1:Y:S04]  /*2a00*/  LDS.64 R90, [R118] ;  /* 0x00000000765a7984 */ /* 0x000e680000000a00 */
[----:B------:R-:W1:Y:S01]  /*2a10*/  LDS.64 R84, [R105] ;  /* 0x0000000069547984 */ /* 0x000e620000000a00 */
[----:B------:R-:W-:-:S02]  /*2a20*/  CS2R R76, SRZ ;  /* 0x00000000004c7805 */ /* 0x000fc4000001ff00 */
[----:B------:R-:W-:Y:S02]  /*2a30*/  CS2R R78, SRZ ;  /* 0x00000000004e7805 */ /* 0x000fe4000001ff00 */
[----:B------:R-:W-:Y:S02]  /*2a40*/  CS2R R80, SRZ ;  /* 0x0000000000507805 */ /* 0x000fe4000001ff00 */
[----:B0-----:R-:W-:Y:S02]  /*2a50*/  CS2R R82, SRZ ;  /* 0x0000000000527805 */ /* 0x001fe4000001ff00 */
[----:B-1----:R-:W-:Y:S02]  /*2a60*/  IADD3 R86, P1, R89, UR8, RZ ;  /* 0x0000000859567c10 */ /* 0x002fe4000ff3e0ff */
[----:B------:R-:W-:Y:S02]  /*2a70*/  IADD3 R122, P2, R93, UR8, RZ ;  /* 0x000000085d7a7c10 */ /* 0x000fe4000ff5e0ff */
[----:B------:R-:W-:-:S02]  /*2a80*/  IADD3.X R87, R88, UR9, RZ, P1, !PT ;  /* 0x0000000958577c10 */ /* 0x000fc40008ffe4ff */
[----:B------:R-:W-:Y:S02]  /*2a90*/  IADD3.X R123, R92, UR9, RZ, P2, !PT ;  /* 0x000000095c7b7c10 */ /* 0x000fe400097fe4ff */
[----:B------:R-:W-:Y:S01]  /*2aa0*/  IADD3 R124, P2, R97, UR8, RZ ;  /* 0x00000008617c7c10 */ /* 0x000fe2000ff5e0ff */
[----:B------:R0:W2:Y:S04]  /*2ab0*/  @P4 LDG.E.128 R76, desc[UR6][R90.64] ;  /* 0x000000065a4c4981 */ /* 0x0000a8000c1e1d00 */
[----:B------:R1:W4:Y:S01]  /*2ac0*/  @P0 LDG.E.128 R80, desc[UR6][R84.64] ;  /* 0x0000000654500981 */ /* 0x000322000c1e1d00 */
        /* <DEDUP_REMOVED lines=25> */
[----:B---3--:R-:W-:-:S04]  /*2c60*/  CS2R R90, SRZ ;  /* 0x00000000005a7805 */ /* 0x008fc8000001ff00 */
[----:B-----5:R0:W3:Y:S02]  /*2c70*/  @P4 LDG.E.128 R84, desc[UR6][R124.64] ;  /* 0x000000067c544981 */ /* 0x0200e4000c1e1d00 */
[----:B0-----:R-:W-:-:S04]  /*2c80*/  IADD3 R124, P1, R89, UR10, RZ ;  /* 0x0000000a597c7c10 */ /* 0x001fc8000ff3e0ff */
[----:B------:R-:W-:Y:S02]  /*2c90*/  IADD3.X R125, R88, UR11, RZ, P1, !PT ;  /* 0x0000000b587d7c10 */ /* 0x000fe40008ffe4ff */
[----:B------:R-:W-:-:S06]  /*2ca0*/  CS2R R88, SRZ ;  /* 0x0000000000587805 */ /* 0x000fcc000001ff00 */
[----:B------:R0:W5:Y:S01]  /*2cb0*/  @P0 LDG.E.128 R88, desc[UR6][R122.64] ;  /* 0x000000067a580981 */ /* 0x000162000c1e1d00 */
        /* <DEDUP_REMOVED lines=9> */
[----:B------:R1:W-:Y:S04]  /*2d50*/  STS.64 [R98+0x40], R122 ;  /* 0x0000407a62007388 */ /* 0x0003e80000000a00 */
        /* <DEDUP_REMOVED lines=8> */
[----:B------:R-:W-:Y:S04]  /*2de0*/  STS.64 [R98+0x48], R94 ;  /* 0x0000485e62007388 */ /* 0x000fe80000000a00 */
[----:B------:R-:W-:Y:S04]  /*2df0*/  STS.64 [R98+0x10], R124 ;  /* 0x0000107c62007388 */ /* 0x000fe80000000a00 */
[----:B------:R-:W-:Y:S04]  /*2e00*/  STS.64 [R98+0x50], R96 ;  /* 0x0000506062007388 */ /* 0x000fe80000000a00 */
[----:B------:R-:W-:Y:S04]  /*2e10*/  STS.64 [R98+0x18], R122 ;  /* 0x0000187a62007388 */ /* 0x000fe80000000a00 */
[----:B------:R0:W-:Y:S01]  /*2e20*/  STS.64 [R98+0x58], R92 ;  /* 0x0000585c62007388 */ /* 0x0001e20000000a00 */
[----:B------:R-:W-:Y:S06]  /*2e30*/  BAR.SYNC.DEFER_BLOCKING 0x0 ;  /* 0x0000000000007b1d */ /* 0x000fec0000010000 */
[----:B------:R-:W1:Y:S01]  /*2e40*/  LDS.64 R118, [R118] ;  /* 0x0000000076767984 */ /* 0x000e620000000a00 */
[----:B0-----:R-:W-:-:S02]  /*2e50*/  CS2R R92, SRZ ;  /* 0x00000000005c7805 */ /* 0x001fc4000001ff00 */
[----:B------:R-:W-:Y:S01]  /*2e60*/  CS2R R94, SRZ ;  /* 0x00000000005e7805 */ /* 0x000fe2000001ff00 */
[----:B------:R-:W0:Y:S05]  /*2e70*/  LDS.64 R112, [R105] ;  /* 0x0000000069707984 */ /* 0x000e2a0000000a00 */
[----:B-1----:R-:W3:Y:S01]  /*2e80*/  @P4 LDG.E.128 R92, desc[UR6][R118.64] ;  /* 0x00000006765c4981 */ /* 0x002ee2000c1e1d00 */
[----:B------:R-:W-:Y:S02]  /*2e90*/  CS2R R96, SRZ ;  /* 0x0000000000607805 */ /* 0x000fe4000001ff00 */
[----:B------:R-:W-:-:S06]  /*2ea0*/  CS2R R98, SRZ ;  /* 0x0000000000627805 */ /* 0x000fcc000001ff00 */
[----:B0-----:R0:W5:Y:S01]  /*2eb0*/  @P0 LDG.E.128 R96, desc[UR6][R112.64] ;  /* 0x0000000670600981 */ /* 0x001162000c1e1d00 */
[----:B------:R-:W-:Y:S01]  /*2ec0*/  FADD R44, RZ, -R44 ;  /* 0x8000002cff2c7221 */ /* 0x000fe20000000000 */
[----:B------:R-:W-:Y:S01]  /*2ed0*/  FFMA R108, R5, R108, R109 ;  /* 0x0000006c056c7223 */ /* 0x000fe2000000006d */
[----:B------:R-:W-:Y:S02]  /*2ee0*/  FADD R60, RZ, -R60 ;  /* 0x8000003cff3c7221 */ /* 0x000fe40000000000 */
[----:B------:R-:W-:Y:S01]  /*2ef0*/  FMUL R109, R44, 1.4426950216293334961 ;  /* 0x3fb8aa3b2c6d7820 */ /* 0x000fe20000400000 */
[----:B--2---:R-:W-:Y:S01]  /*2f00*/  FADD R76, RZ, -R76 ;  /* 0x8000004cff4c7221 */ /* 0x004fe20000000000 */
[----:B------:R-:W-:-:S03]  /*2f10*/  FMUL R60, R60, 1.4426950216293334961 ;  /* 0x3fb8aa3b3c3c7820 */ /* 0x000fc60000400000 */
[----:B------:R-:W-:Y:S01]  /*2f20*/  FSETP.GEU.AND P2, PT, R109, -126, PT ;  /* 0xc2fc00006d00780b */ /* 0x000fe20003f4e000 */
[----:B------:R-:W-:Y:S01]  /*2f30*/  FMUL R76, R76, 1.4426950216293334961 ;  /* 0x3fb8aa3b4c4c7820 */ /* 0x000fe20000400000 */
[----:B------:R-:W-:-:S04]  /*2f40*/  FSETP.GEU.AND P3, PT, R60, -126, PT ;  /* 0xc2fc00003c00780b */ /* 0x000fc80003f6e000 */
[----:B------:R-:W-:Y:S01]  /*2f50*/  FSETP.GEU.AND P5, PT, R76, -126, PT ;  /* 0xc2fc00004c00780b */ /* 0x000fe20003fae000 */
[----:B------:R-:W-:Y:S01]  /*2f60*/  FADD R105, R16, -R12 ;  /* 0x8000000c10697221 */ /* 0x000fe20000000000 */
[----:B------:R-:W-:-:S05]  /*2f70*/  FADD R45, RZ, -R45 ;  /* 0x8000002dff2d7221 */ /* 0x000fca0000000000 */
[----:B------:R-:W-:Y:S01]  /*2f80*/  @!P2 FMUL R109, R109, 0.5 ;  /* 0x3f0000006d6da820 */ /* 0x000fe20000400000 */
[----:B------:R-:W-:Y:S01]  /*2f90*/  FADD R44, R17, -R13 ;  /* 0x8000000d112c7221 */ /* 0x000fe20000000000 */
[----:B------:R-:W-:Y:S02]  /*2fa0*/  @!P3 FMUL R60, R60, 0.5 ;  /* 0x3f0000003c3cb820 */ /* 0x000fe40000400000 */
[----:B------:R1:W2:Y:S01]  /*2fb0*/  MUFU.EX2 R16, R109 ;  /* 0x0000006d00107308 */ /* 0x0002a20000000800 */
[----:B------:R-:W-:Y:S01]  /*2fc0*/  FMUL R17, R45, 1.4426950216293334961 ;  /* 0x3fb8aa3b2d117820 */ /* 0x000fe20000400000 */
[----:B------:R-:W-:Y:S01]  /*2fd0*/  FADD R18, R18, -R14 ;  /* 0x8000000e12127221 */ /* 0x000fe20000000000 */
[----:B------:R-:W-:-:S03]  /*2fe0*/  @!P5 FMUL R76, R76, 0.5 ;  /* 0x3f0000004c4cd820 */ /* 0x000fc60000400000 */
[----:B------:R-:W-:Y:S02]  /*2ff0*/  FSETP.GEU.AND P1, PT, R17, -126, PT ;  /* 0xc2fc00001100780b */ /* 0x000fe40003f2e000 */
[----:B------:R-:W0:Y:S01]  /*3000*/  MUFU.EX2 R60, R60 ;  /* 0x0000003c003c7308 */ /* 0x000e220000000800 */
[C---:B-1----:R-:W-:Y:S01]  /*3010*/  FFMA R109, R3.reuse, R18, R14 ;  /* 0x00000012036d7223 */ /* 0x042fe2000000000e */
[----:B------:R-:W-:Y:S01]  /*3020*/  FFMA R105, R3, R105, R12 ;  /* 0x0000006903697223 */ /* 0x000fe2000000000c */
[----:B------:R-:W-:-:S05]  /*3030*/  FADD R12, R19, -R15 ;  /* 0x8000000f130c7221 */ /* 0x000fca0000000000 */
[----:B------:R-:W1:Y:S01]  /*3040*/  MUFU.EX2 R14, R76 ;  /* 0x0000004c000e7308 */ /* 0x000e620000000800 */
[----:B--2---:R-:W-:Y:S01]  /*3050*/  @!P2 FMUL R16, R16, R16 ;  /* 0x000000101010a220 */ /* 0x004fe20000400000 */
[----:B------:R-:W-:Y:S01]  /*3060*/  FFMA R45, R3, R12, R15 ;  /* 0x0000000c032d7223 */ /* 0x000fe2000000000f */
[----:B------:R-:W-:Y:S02]  /*3070*/  FADD R77, RZ, -R77 ;  /* 0x8000004dff4d7221 */ /* 0x000fe40000000000 */
[----:B------:R-:W-:Y:S01]  /*3080*/  FADD R12, R16, 1 ;  /* 0x3f800000100c7421 */ /* 0x000fe20000000000 */
[----:B------:R-:W-:Y:S01]  /*3090*/  @!P1 FMUL R17, R17, 0.5 ;  /* 0x3f00000011119820 */ /* 0x000fe20000400000 */
[----:B0-----:R-:W-:Y:S01]  /*30a0*/  @!P3 FMUL R60, R60, R60 ;  /* 0x0000003c3c3cb220 */ /* 0x001fe20000400000 */
[----:B------:R-:W-:Y:S02]  /*30b0*/  FMUL R77, R77, 1.4426950216293334961 ;  /* 0x3fb8aa3b4d4d7820 */ /* 0x000fe40000400000 */
[----:B------:R-:W-:Y:S01]  /*30c0*/  FSETP.GT.AND P3, PT, R12, 8.50705917302346158658e+37, PT ;  /* 0x7e8000000c00780b */ /* 0x000fe20003f64000 */
[----:B------:R-:W-:Y:S01]  /*30d0*/  FFMA R107, R3, R44, R13 ;  /* 0x0000002c036b7223 */ /* 0x000fe2000000000d */
[--C-:B------:R-:W-:Y:S01]  /*30e0*/  FADD R13, R30, -R22.reuse ;  /* 0x800000161e0d7221 */ /* 0x100fe20000000000 */
[----:B------:R-:W0:Y:S01]  /*30f0*/  MUFU.EX2 R17, R17 ;  /* 0x0000001100117308 */ /* 0x000e220000000800 */
[----:B-1----:R-:W-:Y:S01]  /*3100*/  @!P5 FMUL R14, R14, R14 ;  /* 0x0000000e0e0ed220 */ /* 0x002fe20000400000 */
[----:B------:R-:W-:Y:S01]  /*3110*/  FSETP.GEU.AND P2, PT, R77, -126, PT ;  /* 0xc2fc00004d00780b */ /* 0x000fe20003f4e000 */
[----:B------:R-:W-:Y:S01]  /*3120*/  FADD R61, RZ, -R61 ;  /* 0x8000003dff3d7221 */ /* 0x000fe20000000000 */
[----:B------:R-:W-:Y:S01]  /*3130*/  FFMA R30, R3, R13, R22 ;  /* 0x0000000d031e7223 */ /* 0x000fe20000000016 */
[----:B------:R-:W-:Y:S01]  /*3140*/  FADD R14, R14, 1 ;  /* 0x3f8000000e0e7421 */ /* 0x000fe20000000000 */
[----:B------:R-:W-:-:S02]  /*3150*/  IMAD.MOV.U32 R13, RZ, RZ, 0x3e800000 ;  /* 0x3e800000ff0d7424 */ /* 0x000fc400078e00ff */
[----:B------:R-:W-:Y:S02]  /*3160*/  FMUL R61, R61, 1.4426950216293334961 ;  /* 0x3fb8aa3b3d3d7820 */ /* 0x000fe40000400000 */
[----:B------:R-:W-:Y:S01]  /*3170*/  FSETP.GT.AND P5, PT, R14, 8.50705917302346158658e+37, PT ;  /* 0x7e8000000e00780b */ /* 0x000fe20003fa4000 */
[----:B------:R-:W-:Y:S01]  /*3180*/  @P3 FMUL R12, R12, 0.25 ;  /* 0x3e8000000c0c3820 */ /* 0x000fe20000400000 */
[----:B------:R-:W-:Y:S01]  /*3190*/  FSEL R16, R13, 1, P3 ;  /* 0x3f8000000d107808 */ /* 0x000fe20001800000 */
[----:B------:R-:W-:Y:S01]  /*31a0*/  FADD R15, R60, 1 ;  /* 0x3f8000003c0f7421 */ /* 0x000fe20000000000 */
[----:B------:R-:W-:Y:S01]  /*31b0*/  FSETP.GEU.AND P3, PT, R61, -126, PT ;  /* 0xc2fc00003d00780b */ /* 0x000fe20003f6e000 */
[----:B------:R-:W-:Y:S01]  /*31c0*/  FADD R46, RZ, -R46 ;  /* 0x8000002eff2e7221 */ /* 0x000fe20000000000 */
[----:B------:R-:W-:Y:S01]  /*31d0*/  @!P2 FMUL R77, R77, 0.5 ;  /* 0x3f0000004d4da820 */ /* 0x000fe20000400000 */
[----:B0-----:R-:W-:Y:S01]  /*31e0*/  @!P1 FMUL R17, R17, R17 ;  /* 0x0000001111119220 */ /* 0x001fe20000400000 */
[----:B------:R-:W-:Y:S01]  /*31f0*/  FSETP.GT.AND P6, PT, R15, 8.50705917302346158658e+37, PT ;  /* 0x7e8000000f00780b */ /* 0x000fe20003fc4000 */
[----:B------:R-:W-:Y:S01]  /*3200*/  FMUL R60, R46, 1.4426950216293334961 ;  /* 0x3fb8aa3b2e3c7820 */ /* 0x000fe20000400000 */
[--C-:B------:R-:W-:Y:S01]  /*3210*/  FADD R28, R28, -R20.reuse ;  /* 0x800000141c1c7221 */ /* 0x100fe20000000000 */
[----:B------:R-:W-:Y:S01]  /*3220*/  FADD R19, R17, 1 ;  /* 0x3f80000011137421 */ /* 0x000fe20000000000 */
[----:B------:R-:W0:Y:S01]  /*3230*/  MUFU.EX2 R77, R77 ;  /* 0x0000004d004d7308 */ /* 0x000e220000000800 */
[----:B------:R-:W-:Y:S01]  /*3240*/  @P5 FMUL R14, R14, 0.25 ;  /* 0x3e8000000e0e5820 */ /* 0x000fe20000400000 */
[----:B------:R-:W-:Y:S01]  /*3250*/  FSEL R17, R13, 1, P5 ;  /* 0x3f8000000d117808 */ /* 0x000fe20002800000 */
[----:B------:R-:W-:Y:S01]  /*3260*/  FFMA R28, R3, R28, R20 ;  /* 0x0000001c031c7223 */ /* 0x000fe20000000014 */
[----:B------:R-:W-:Y:S01]  /*3270*/  FADD R20, R31, -R23 ;  /* 0x800000171f147221 */ /* 0x000fe20000000000 */
[----:B------:R-:W-:Y:S01]  /*3280*/  @!P3 FMUL R61, R61, 0.5 ;  /* 0x3f0000003d3db820 */ /* 0x000fe20000400000 */
[----:B------:R-:W-:-:S02]  /*3290*/  FADD R31, R32, -R24 ;  /* 0x80000018201f7221 */ /* 0x000fc40000000000 */
[----:B------:R-:W-:Y:S01]  /*32a0*/  FFMA R32, R3, R20, R23 ;  /* 0x0000001403207223 */ /* 0x000fe20000000017 */
[----:B------:R-:W-:Y:S01]  /*32b0*/  @P6 FMUL R15, R15, 0.25 ;  /* 0x3e8000000f0f6820 */ /* 0x000fe20000400000 */
[----:B------:R-:W1:Y:S01]  /*32c0*/  MUFU.EX2 R23, R61 ;  /* 0x0000003d00177308 */ /* 0x000e620000000800 */
[----:B------:R-:W-:Y:S02]  /*32d0*/  FSEL R18, R13, 1, P6 ;  /* 0x3f8000000d127808 */ /* 0x000fe40003000000 */
[----:B------:R-:W-:Y:S02]  /*32e0*/  FSETP.GEU.AND P1, PT, R60, -126, PT ;  /* 0xc2fc00003c00780b */ /* 0x000fe40003f2e000 */
[----:B------:R-:W-:Y:S01]  /*32f0*/  FSETP.GT.AND P6, PT, R19, 8.50705917302346158658e+37, PT ;  /* 0x7e8000001300780b */ /* 0x000fe20003fc4000 */
[----:B------:R-:W-:Y:S01]  /*3300*/  FFMA R31, R5, R31, R24 ;  /* 0x0000001f051f7223 */ /* 0x000fe20000000018 */
[----:B0-----:R-:W-:Y:S01]  /*3310*/  @!P2 FMUL R77, R77, R77 ;  /* 0x0000004d4d4da220 */ /* 0x001fe20000400000 */
[----:B------:R-:W-:Y:S01]  /*3320*/  FADD R78, RZ, -R78 ;  /* 0x8000004eff4e7221 */ /* 0x000fe20000000000 */
[----:B------:R-:W-:-:S02]  /*3330*/  FADD R44, R29, -R21 ;  /* 0x800000151d2c7221 */ /* 0x000fc40000000000 */
[----:B------:R-:W-:Y:S01]  /*3340*/  FADD R20, R77, 1 ;  /* 0x3f8000004d147421 */ /* 0x000fe20000000000 */
[----:B------:R-:W-:Y:S01]  /*3350*/  FMUL R78, R78, 1.4426950216293334961 ;  /* 0x3fb8aa3b4e4e7820 */ /* 0x000fe20000400000 */
[----:B------:R-:W-:Y:S01]  /*3360*/  FFMA R44, R3, R44, R21 ;  /* 0x0000002c032c7223 */ /* 0x000fe20000000015 */
[--C-:B------:R-:W-:Y:S01]  /*3370*/  FADD R22, R33, -R25.reuse ;  /* 0x8000001921167221 */ /* 0x100fe20000000000 */
[----:B------:R-:W-:Y:S01]  /*3380*/  FSEL R21, R13, 1, P6 ;  /* 0x3f8000000d157808 */ /* 0x000fe20003000000 */
[----:B------:R-:W-:Y:S01]  /*3390*/  @!P1 FMUL R60, R60, 0.5 ;  /* 0x3f0000003c3c9820 */ /* 0x000fe20000400000 */
[----:B-1----:R-:W-:Y:S01]  /*33a0*/  @!P3 FMUL R23, R23, R23 ;  /* 0x000000171717b220 */ /* 0x002fe20000400000 */
[----:B------:R-:W-:Y:S01]  /*33b0*/  @P6 FMUL R19, R19, 0.25 ;  /* 0x3e80000013136820 */ /* 0x000fe20000400000 */
[----:B------:R-:W-:Y:S02]  /*33c0*/  FSETP.GT.AND P6, PT, R20, 8.50705917302346158658e+37, PT ;  /* 0x7e8000001400780b */ /* 0x000fe40003fc4000 */
[----:B------:R-:W-:Y:S01]  /*33d0*/  FSETP.GEU.AND P3, PT, R78, -126, PT ;  /* 0xc2fc00004e00780b */ /* 0x000fe20003f6e000 */
[----:B------:R-:W-:-:S02]  /*33e0*/  FFMA R29, R5, R22, R25 ;  /* 0x00000016051d7223 */ /* 0x000fc40000000019 */
[----:B------:R-:W0:Y:S01]  /*33f0*/  MUFU.EX2 R25, R60 ;  /* 0x0000003c00197308 */ /* 0x000e220000000800 */
[----:B------:R-:W-:Y:S01]  /*3400*/  FADD R62, RZ, -R62 ;  /* 0x8000003eff3e7221 */ /* 0x000fe20000000000 */
[----:B------:R-:W-:Y:S01]  /*3410*/  FADD R22, R35, -R27 ;  /* 0x8000001b23167221 */ /* 0x000fe20000000000 */
[----:B------:R-:W-:Y:S02]  /*3420*/  FADD R23, R23, 1 ;  /* 0x3f80000017177421 */ /* 0x000fe40000000000 */
[----:B------:R-:W-:Y:S01]  /*3430*/  FMUL R62, R62, 1.4426950216293334961 ;  /* 0x3fb8aa3b3e3e7820 */ /* 0x000fe20000400000 */
[--C-:B------:R-:W-:Y:S02]  /*3440*/  FADD R34, R34, -R26.reuse ;  /* 0x8000001a22227221 */ /* 0x100fe40000000000 */
[----:B------:R-:W-:Y:S02]  /*3450*/  @P6 FMUL R20, R20, 0.25 ;  /* 0x3e80000014146820 */ /* 0x000fe40000400000 */
[----:B------:R-:W-:Y:S01]  /*3460*/  @!P3 FMUL R78, R78, 0.5 ;  /* 0x3f0000004e4eb820 */ /* 0x000fe20000400000 */
[----:B------:R-:W-:Y:S01]  /*3470*/  FFMA R61, R5, R34, R26 ;  /* 0x00000022053d7223 */ /* 0x000fe2000000001a */
[----:B------:R-:W-:-:S02]  /*3480*/  FADD R47, RZ, -R47 ;  /* 0x8000002fff2f7221 */ /* 0x000fc40000000000 */
[----:B------:R-:W1:Y:S01]  /*3490*/  MUFU.EX2 R26, R78 ;  /* 0x0000004e001a7308 */ /* 0x000e620000000800 */
[----:B0-----:R-:W-:Y:S01]  /*34a0*/  @!P1 FMUL R25, R25, R25 ;  /* 0x0000001919199220 */ /* 0x001fe20000400000 */
[----:B------:R-:W-:-:S03]  /*34b0*/  FMUL R33, R47, 1.4426950216293334961 ;  /* 0x3fb8aa3b2f217820 */ /* 0x000fc60000400000 */
[----:B------:R-:W-:Y:S01]  /*34c0*/  FADD R25, R25, 1 ;  /* 0x3f80000019197421 */ /* 0x000fe20000000000 */
[----:B------:R-:W-:Y:S01]  /*34d0*/  FADD R48, RZ, -R48 ;  /* 0x80000030ff307221 */ /* 0x000fe20000000000 */
[----:B-1----:R-:W-:-:S04]  /*34e0*/  @!P3 FMUL R26, R26, R26 ;  /* 0x0000001a1a1ab220 */ /* 0x002fc80000400000 */
[----:B------:R-:W-:Y:S01]  /*34f0*/  FADD R26, R26, 1 ;  /* 0x3f8000001a1a7421 */ /* 0x000fe20000000000 */
[----:B------:R-:W-:Y:S01]  /*3500*/  FMUL R48, R48, 1.4426950216293334961 ;  /* 0x3fb8aa3b30307820 */ /* 0x000fe20000400000 */
[----:B------:R-:W-:Y:S01]  /*3510*/  FADD R63, RZ, -R63 ;  /* 0x8000003fff3f7221 */ /* 0x000fe20000000000 */
[----:B------:R-:W-:Y:S01]  /*3520*/  FADD R79, RZ, -R79 ;  /* 0x8000004fff4f7221 */ /* 0x000fe20000000000 */
[----:B------:R-:W-:Y:S02]  /*3530*/  FADD R29, -R108, R29 ;  /* 0x0000001d6c1d7221 */ /* 0x000fe40000000100 */
[----:B------:R-:W-:Y:S01]  /*3540*/  FMUL R63, R63, 1.4426950216293334961 ;  /* 0x3fb8aa3b3f3f7820 */ /* 0x000fe20000400000 */
[----:B------:R-:W-:Y:S01]  /*3550*/  FMUL R60, R79, 1.4426950216293334961 ;  /* 0x3fb8aa3b4f3c7820 */ /* 0x000fe20000400000 */
[----:B------:R-:W-:Y:S01]  /*3560*/  FFMA R108, R29, R103, R108 ;  /* 0x000000671d6c7223 */ /* 0x000fe2000000006c */
[----:B------:R-:W-:Y:S02]  /*3570*/  FADD R64, RZ, -R64 ;  /* 0x80000040ff407221 */ /* 0x000fe40000000000 */
[----:B------:R-:W-:-:S02]  /*3580*/  FSETP.GEU.AND P3, PT, R63, -126, PT ;  /* 0xc2fc00003f00780b */ /* 0x000fc40003f6e000 */
[----:B------:R-:W-:Y:S01]  /*3590*/  FMUL R64, R64, 1.4426950216293334961 ;  /* 0x3fb8aa3b40407820 */ /* 0x000fe20000400000 */
[----:B------:R-:W-:Y:S01]  /*35a0*/  FADD R34, -R105, R28 ;  /* 0x0000001c69227221 */ /* 0x000fe20000000100 */
[----:B------:R-:W-:-:S03]  /*35b0*/  FADD R31, -R106, R31 ;  /* 0x0000001f6a1f7221 */ /* 0x000fc60000000100 */
[----:B------:R-:W-:-:S06]  /*35c0*/  FFMA R34, R34, R104, R105 ;  /* 0x0000006822227223 */ /* 0x000fcc0000000069 */
[----:B------:R-:W-:Y:S01]  /*35d0*/  @!P3 FMUL R63, R63, 0.5 ;  /* 0x3f0000003f3fb820 */ /* 0x000fe20000400000 */
[----:B------:R-:W-:Y:S01]  /*35e0*/  FFMA R106, R31, R103, R106 ;  /* 0x000000671f6a7223 */ /* 0x000fe2000000006a */
[----:B------:R-:W-:-:S04]  /*35f0*/  FADD R31, RZ, -R34 ;  /* 0x80000022ff1f7221 */ /* 0x000fc80000000000 */
[----:B------:R-:W-:Y:S01]  /*3600*/  MUFU.EX2 R63, R63 ;  /* 0x0000003f003f7308 */ /* 0x000fe20000000800 */
[----:B----4-:R-:W-:Y:S01]  /*3610*/  FADD R80, RZ, -R80 ;  /* 0x80000050ff507221 */ /* 0x010fe20000000000 */
[----:B---3--:R-:W-:-:S04]  /*3620*/  FADD R92, RZ, -R92 ;  /* 0x8000005cff5c7221 */ /* 0x008fc80000000000 */
[----:B------:R-:W-:-:S05]  /*3630*/  FMUL R46, R92, 1.4426950216293334961 ;  /* 0x3fb8aa3b5c2e7820 */ /* 0x000fca0000400000 */
[----:B------:R-:W-:Y:S01]  /*3640*/  FSETP.GEU.AND P5, PT, R46, -126, PT ;  /* 0xc2fc00002e00780b */ /* 0x000fe20003fae000 */
[----:B------:R-:W-:-:S04]  /*3650*/  FADD R93, RZ, -R93 ;  /* 0x8000005dff5d7221 */ /* 0x000fc80000000000 */
[----:B------:R-:W-:-:S08]  /*3660*/  FMUL R24, R93, 1.4426950216293334961 ;  /* 0x3fb8aa3b5d187820 */ /* 0x000fd00000400000 */
[----:B------:R-:W-:Y:S01]  /*3670*/  @!P5 FMUL R46, R46, 0.5 ;  /* 0x3f0000002e2ed820 */ /* 0x000fe20000400000 */
[----:B------:R-:W-:-:S05]  /*3680*/  FSETP.GEU.AND P2, PT, R24, -126, PT ;  /* 0xc2fc00001800780b */ /* 0x000fca0003f4e000 */
[----:B------:R-:W0:Y:S01]  /*3690*/  MUFU.EX2 R46, R46 ;  /* 0x0000002e002e7308 */ /* 0x000e220000000800 */
[----:B------:R-:W-:Y:S01]  /*36a0*/  FFMA R93, R5, R22, R27 ;  /* 0x00000016055d7223 */ /* 0x000fe2000000001b */
[----:B------:R-:W-:-:S06]  /*36b0*/  FSEL R22, R13, 1, P6 ;  /* 0x3f8000000d167808 */ /* 0x000fcc0003000000 */
[----:B------:R-:W-:Y:S01]  /*36c0*/  @!P2 FMUL R24, R24, 0.5 ;  /* 0x3f0000001818a820 */ /* 0x000fe20000400000 */
[----:B------:R-:W-:-:S03]  /*36d0*/  FSETP.GEU.AND P6, PT, R62, -126, PT ;  /* 0xc2fc00003e00780b */ /* 0x000fc60003fce000 */
[----:B------:R1:W2:Y:S01]  /*36e0*/  MUFU.EX2 R77, R24 ;  /* 0x00000018004d7308 */ /* 0x0002a20000000800 */
[----:B0-----:R-:W-:Y:S01]  /*36f0*/  @!P5 FMUL R46, R46, R46 ;  /* 0x0000002e2e2ed220 */ /* 0x001fe20000400000 */
[----:B------:R-:W-:-:S04]  /*3700*/  FSETP.GT.AND P5, PT, R23, 8.50705917302346158658e+37, PT ;  /* 0x7e8000001700780b */ /* 0x000fc80003fa4000 */
[----:B-1----:R-:W-:-:S04]  /*3710*/  FSEL R24, R13, 1, P5 ;  /* 0x3f8000000d187808 */ /* 0x002fc80002800000 */
[----:B------:R-:W-:Y:S01]  /*3720*/  @!P6 FMUL R62, R62, 0.5 ;  /* 0x3f0000003e3ee820 */ /* 0x000fe20000400000 */
[----:B--2---:R-:W-:-:S04]  /*3730*/  @!P2 FMUL R77, R77, R77 ;  /* 0x0000004d4d4da220 */ /* 0x004fc80000400000 */
[----:B------:R-:W-:Y:S01]  /*3740*/  @P5 FMUL R23, R23, 0.25 ;  /* 0x3e80000017175820 */ /* 0x000fe20000400000 */
[----:B------:R-:W-:Y:S02]  /*3750*/  FSETP.GT.AND P5, PT, R25, 8.50705917302346158658e+37, PT ;  /* 0x7e8000001900780b */ /* 0x000fe40003fa4000 */
[----:B------:R-:W-:Y:S01]  /*3760*/  FSETP.GEU.AND P2, PT, R33, -126, PT ;  /* 0xc2fc00002100780b */ /* 0x000fe20003f4e000 */
[----:B------:R-:W0:Y:S01]  /*3770*/  MUFU.EX2 R62, R62 ;  /* 0x0000003e003e7308 */ /* 0x000e220000000800 */
[----:B------:R-:W-:Y:S01]  /*3780*/  FSEL R27, R13, 1, P5 ;  /* 0x3f8000000d1b7808 */ /* 0x000fe20002800000 */
[----:B------:R-:W-:-:S08]  /*3790*/  FADD R94, RZ, -R94 ;  /* 0x8000005eff5e7221 */ /* 0x000fd00000000000 */
[----:B------:R-:W-:Y:S01]  /*37a0*/  @P5 FMUL R25, R25, 0.25 ;  /* 0x3e80000019195820 */ /* 0x000fe20000400000 */
[----:B------:R-:W-:Y:S01]  /*37b0*/  FSETP.GT.AND P5, PT, R26, 8.50705917302346158658e+37, PT ;  /* 0x7e8000001a00780b */ /* 0x000fe20003fa4000 */
[----:B------:R-:W-:Y:S01]  /*37c0*/  @!P2 FMUL R33, R33, 0.5 ;  /* 0x3f0000002121a820 */ /* 0x000fe20000400000 */
[----:B0-----:R-:W-:Y:S01]  /*37d0*/  @!P6 FMUL R62, R62, R62 ;  /* 0x0000003e3e3ee220 */ /* 0x001fe20000400000 */
[----:B------:R-:W-:-:S04]  /*37e0*/  FSETP.GEU.AND P6, PT, R48, -126, PT ;  /* 0xc2fc00003000780b */ /* 0x000fc80003fce000 */
[----:B------:R-:W0:Y:S01]  /*37f0*/  MUFU.EX2 R33, R33 ;  /* 0x0000002100217308 */ /* 0x000e220000000800 */
[----:B------:R-:W-:Y:S01]  /*3800*/  FMUL R94, R94, 1.4426950216293334961 ;  /* 0x3fb8aa3b5e5e7820 */ /* 0x000fe20000400000 */
[----:B------:R-:W-:-:S04]  /*3810*/  FSEL R29, R13, 1, P5 ;  /* 0x3f8000000d1d7808 */ /* 0x000fc80002800000 */
[----:B------:R-:W-:Y:S01]  /*3820*/  @P5 FMUL R26, R26, 0.25 ;  /* 0x3e8000001a1a5820 */ /* 0x000fe20000400000 */
[----:B------:R-:W-:Y:S02]  /*3830*/  FSETP.GEU.AND P5, PT, R60, -126, PT ;  /* 0xc2fc00003c00780b */ /* 0x000fe40003fae000 */
[----:B------:R-:W-:Y:S01]  /*3840*/  FSETP.GEU.AND P1, PT, R94, -126, PT ;  /* 0xc2fc00005e00780b */ /* 0x000fe20003f2e000 */
[----:B------:R-:W-:Y:S01]  /*3850*/  @!P6 FMUL R48, R48, 0.5 ;  /* 0x3f0000003030e820 */ /* 0x000fe20000400000 */
[----:B0-----:R-:W-:Y:S01]  /*3860*/  @!P2 FMUL R33, R33, R33 ;  /* 0x000000212121a220 */ /* 0x001fe20000400000 */
[----:B------:R-:W-:Y:S02]  /*3870*/  FSETP.GEU.AND P2, PT, R64, -126, PT ;  /* 0xc2fc00004000780b */ /* 0x000fe40003f4e000 */
[----:B------:R0:W1:Y:S06]  /*3880*/  MUFU.EX2 R112, R48 ;  /* 0x0000003000707308 */ /* 0x00006c0000000800 */
[----:B------:R-:W-:-:S02]  /*3890*/  @!P5 FMUL R60, R60, 0.5 ;  /* 0x3f0000003c3cd820 */ /* 0x000fc40000400000 */
[----:B------:R-:W-:-:S04]  /*38a0*/  @!P1 FMUL R94, R94, 0.5 ;  /* 0x3f0000005e5e9820 */ /* 0x000fc80000400000 */
[----:B------:R-:W2:Y:S01]  /*38b0*/  MUFU.EX2 R47, R94 ;  /* 0x0000005e002f7308 */ /* 0x000ea20000000800 */
[----:B------:R-:W-:-:S07]  /*38c0*/  @!P2 FMUL R64, R64, 0.5 ;  /* 0x3f0000004040a820 */ /* 0x000fce0000400000 */
[----:B------:R-:W3:Y:S01]  /*38d0*/  MUFU.EX2 R60, R60 ;  /* 0x0000003c003c7308 */ /* 0x000ee20000000800 */
[----:B0-----:R-:W-:Y:S01]  /*38e0*/  FMUL R48, R31, 1.4426950216293334961 ;  /* 0x3fb8aa3b1f307820 */ /* 0x001fe20000400000 */
[----:B-1----:R-:W-:Y:S01]  /*38f0*/  @!P6 FMUL R112, R112, R112 ;  /* 0x000000707070e220 */ /* 0x002fe20000400000 */
[----:B------:R-:W-:Y:S01]  /*3900*/  FADD R28, R62, 1 ;  /* 0x3f8000003e1c7421 */ /* 0x000fe20000000000 */
[----:B------:R-:W-:-:S04]  /*3910*/  FMUL R62, R80, 1.4426950216293334961 ;  /* 0x3fb8aa3b503e7820 */ /* 0x000fc80000400000 */
[----:B------:R-:W0:Y:S01]  /*3920*/  MUFU.EX2 R31, R64 ;  /* 0x00000040001f7308 */ /* 0x000e220000000800 */
[----:B------:R-:W-:Y:S01]  /*3930*/  FADD R112, R112, 1 ;  /* 0x3f80000070707421 */ /* 0x000fe20000000000 */
[----:B------:R-:W-:Y:S01]  /*3940*/  FADD R30, -R109, R30 ;  /* 0x0000001e6d1e7221 */ /* 0x000fe20000000100 */
[----:B------:R-:W-:Y:S01]  /*3950*/  FADD R44, -R107, R44 ;  /* 0x0000002c6b2c7221 */ /* 0x000fe20000000100 */
[----:B------:R-:W-:Y:S01]  /*3960*/  @!P3 FMUL R63, R63, R63 ;  /* 0x0000003f3f3fb220 */ /* 0x000fe20000400000 */
[----:B--2---:R-:W-:Y:S01]  /*3970*/  @!P1 FMUL R47, R47, R47 ;  /* 0x0000002f2f2f9220 */ /* 0x004fe20000400000 */
[----:B------:R-:W-:Y:S01]  /*3980*/  FSETP.GEU.AND P3, PT, R62, -126, PT ;  /* 0xc2fc00003e00780b */ /* 0x000fe20003f6e000 */
[----:B---3--:R-:W-:Y:S01]  /*3990*/  @!P5 FMUL R60, R60, R60 ;  /* 0x0000003c3c3cd220 */ /* 0x008fe20000400000 */
[----:B------:R-:W-:Y:S01]  /*39a0*/  FSETP.GT.AND P1, PT, R28, 8.50705917302346158658e+37, PT ;  /* 0x7e8000001c00780b */ /* 0x000fe20003f24000 */
[-C--:B------:R-:W-:Y:S01]  /*39b0*/  FFMA R30, R30, R104.reuse, R109 ;  /* 0x000000681e1e7223 */ /* 0x080fe2000000006d */
[----:B------:R-:W-:Y:S01]  /*39c0*/  FSETP.GT.AND P5, PT, R112, 8.50705917302346158658e+37, PT ;  /* 0x7e8000007000780b */ /* 0x000fe20003fa4000 */
[----:B------:R-:W-:-:S02]  /*39d0*/  FFMA R107, R44, R104, R107 ;  /* 0x000000682c6b7223 */ /* 0x000fc4000000006b */
[----:B------:R-:W-:Y:S02]  /*39e0*/  FADD R30, RZ, -R30 ;  /* 0x8000001eff1e7221 */ /* 0x000fe40000000000 */
[----:B------:R-:W-:Y:S01]  /*39f0*/  FADD R107, RZ, -R107 ;  /* 0x8000006bff6b7221 */ /* 0x000fe20000000000 */
[----:B0-----:R-:W-:Y:S01]  /*3a00*/  @!P2 FMUL R31, R31, R31 ;  /* 0x0000001f1f1fa220 */ /* 0x001fe20000400000 */
[----:B------:R-:W-:Y:S01]  /*3a10*/  FMUL R64, R30, 1.4426950216293334961 ;  /* 0x3fb8aa3b1e407820 */ /* 0x000fe20000400000 */
[----:B------:R-:W-:Y:S01]  /*3a20*/  FADD R111, R33, 1 ;  /* 0x3f800000216f7421 */ /* 0x000fe20000000000 */
[----:B------:R-:W-:Y:S01]  /*3a30*/  FMUL R107, R107, 1.4426950216293334961 ;  /* 0x3fb8aa3b6b6b7820 */ /* 0x000fe20000400000 */
[----:B------:R-:W-:Y:S01]  /*3a40*/  FADD R30, R31, 1 ;  /* 0x3f8000001f1e7421 */ /* 0x000fe20000000000 */
[----:B------:R-:W-:Y:S01]  /*3a50*/  FADD R44, -R45, R32 ;  /* 0x000000202d2c7221 */ /* 0x000fe20000000100 */
[----:B------:R-:W-:Y:S01]  /*3a60*/  @!P3 FMUL R62, R62, 0.5 ;  /* 0x3f0000003e3eb820 */ /* 0x000fe20000400000 */
[----:B------:R-:W-:Y:S01]  /*3a70*/  @P1 FMUL R28, R28, 0.25 ;  /* 0x3e8000001c1c1820 */ /* 0x000fe20000400000 */
[C---:B------:R-:W-:Y:S01]  /*3a80*/  FSEL R34, R13.reuse, 1, P1 ;  /* 0x3f8000000d227808 */ /* 0x040fe20000800000 */
[----:B------:R-:W-:Y:S01]  /*3a90*/  @P5 FMUL R112, R112, 0.25 ;  /* 0x3e80000070705820 */ /* 0x000fe20000400000 */
[----:B------:R-:W-:Y:S01]  /*3aa0*/  FSEL R31, R13, 1, P5 ;  /* 0x3f8000000d1f7808 */ /* 0x000fe20002800000 */
[----:B------:R-:W-:Y:S01]  /*3ab0*/  FFMA R44, R44, R104, R45 ;  /* 0x000000682c2c7223 */ /* 0x000fe2000000002d */
[----:B------:R-:W-:-:S02]  /*3ac0*/  FSETP.GT.AND P1, PT, R111, 8.50705917302346158658e+37, PT ;  /* 0x7e8000006f00780b */ /* 0x000fc40003f24000 */
[----:B------:R-:W-:Y:S02]  /*3ad0*/  FSETP.GEU.AND P2, PT, R107, -126, PT ;  /* 0xc2fc00006b00780b */ /* 0x000fe40003f4e000 */
[----:B------:R-:W-:Y:S01]  /*3ae0*/  FSETP.GT.AND P5, PT, R30, 8.50705917302346158658e+37, PT ;  /* 0x7e8000001e00780b */ /* 0x000fe20003fa4000 */
[----:B------:R-:W0:Y:S01]  /*3af0*/  MUFU.EX2 R62, R62 ;  /* 0x0000003e003e7308 */ /* 0x000e220000000800 */
[----:B------:R-:W-:Y:S01]  /*3b00*/  FADD R44, RZ, -R44 ;  /* 0x8000002cff2c7221 */ /* 0x000fe20000000000 */
[----:B------:R-:W-:Y:S01]  /*3b10*/  FADD R32, R63, 1 ;  /* 0x3f8000003f207421 */ /* 0x000fe20000000000 */
[----:B------:R-:W-:Y:S02]  /*3b20*/  FADD R106, RZ, -R106 ;  /* 0x8000006aff6a7221 */ /* 0x000fe40000000000 */
[----:B------:R-:W-:Y:S01]  /*3b30*/  FMUL R63, R44, 1.4426950216293334961 ;  /* 0x3fb8aa3b2c3f7820 */ /* 0x000fe20000400000 */
[----:B------:R-:W-:Y:S02]  /*3b40*/  FSEL R35, R13, 1, P1 ;  /* 0x3f8000000d237808 */ /* 0x000fe40000800000 */
[----:B------:R-:W-:Y:S01]  /*3b50*/  @P1 FMUL R111, R111, 0.25 ;  /* 0x3e8000006f6f1820 */ /* 0x000fe20000400000 */
[----:B------:R-:W-:Y:S01]  /*3b60*/  FSEL R44, R13, 1, P5 ;  /* 0x3f8000000d2c7808 */ /* 0x000fe20002800000 */
[----:B------:R-:W-:Y:S01]  /*3b70*/  @!P2 FMUL R107, R107, 0.5 ;  /* 0x3f0000006b6ba820 */ /* 0x000fe20000400000 */
[----:B------:R-:W-:Y:S01]  /*3b80*/  FSETP.GT.AND P1, PT, R32, 8.50705917302346158658e+37, PT ;  /* 0x7e8000002000780b */ /* 0x000fe20003f24000 */
[----:B------:R-:W-:Y:S01]  /*3b90*/  @P5 FMUL R30, R30, 0.25 ;  /* 0x3e8000001e1e5820 */ /* 0x000fe20000400000 */
[----:B------:R-:W-:Y:S01]  /*3ba0*/  FSETP.GEU.AND P5, PT, R63, -126, PT ;  /* 0xc2fc00003f00780b */ /* 0x000fe20003fae000 */
[----:B------:R-:W-:Y:S01]  /*3bb0*/  FMUL R106, R106, 1.4426950216293334961 ;  /* 0x3fb8aa3b6a6a7820 */ /* 0x000fe20000400000 */
[----:B------:R-:W-:-:S02]  /*3bc0*/  FADD R45, -R110, R61 ;  /* 0x0000003d6e2d7221 */ /* 0x000fc40000000100 */
[----:B------:R-:W1:Y:S01]  /*3bd0*/  MUFU.EX2 R61, R107 ;  /* 0x0000006b003d7308 */ /* 0x000e620000000800 */
[----:B0-----:R-:W-:Y:S01]  /*3be0*/  @!P3 FMUL R62, R62, R62 ;  /* 0x0000003e3e3eb220 */ /* 0x001fe20000400000 */
[----:B------:R-:W-:Y:S01]  /*3bf0*/  FSETP.GEU.AND P3, PT, R106, -126, PT ;  /* 0xc2fc00006a00780b */ /* 0x000fe20003f6e000 */
[----:B------:R-:W-:Y:S01]  /*3c00*/  FFMA R45, R45, R103, R110 ;  /* 0x000000672d2d7223 */ /* 0x000fe2000000006e */
[----:B------:R-:W-:-:S03]  /*3c10*/  FSEL R33, R13, 1, P1 ;  /* 0x3f8000000d217808 */ /* 0x000fc60000800000 */
[----:B------:R-:W-:Y:S01]  /*3c20*/  FADD R45, RZ, -R45 ;  /* 0x8000002dff2d7221 */ /* 0x000fe20000000000 */
[----:B------:R-:W-:Y:S01]  /*3c30*/  @P1 FMUL R32, R32, 0.25 ;  /* 0x3e80000020201820 */ /* 0x000fe20000400000 */
[----:B------:R-:W-:Y:S01]  /*3c40*/  @!P5 FMUL R63, R63, 0.5 ;  /* 0x3f0000003f3fd820 */ /* 0x000fe20000400000 */
[----:B------:R-:W-:Y:S01]  /*3c50*/  FSETP.GEU.AND P1, PT, R64, -126, PT ;  /* 0xc2fc00004000780b */ /* 0x000fe20003f2e000 */
[----:B------:R-:W-:Y:S02]  /*3c60*/  FMUL R94, R45, 1.4426950216293334961 ;  /* 0x3fb8aa3b2d5e7820 */ /* 0x000fe40000400000 */
[----:B------:R-:W0:Y:S01]  /*3c70*/  MUFU.EX2 R79, R63 ;  /* 0x0000003f004f7308 */ /* 0x000e220000000800 */
[----:B-1----:R-:W-:Y:S01]  /*3c80*/  @!P2 FMUL R61, R61, R61 ;  /* 0x0000003d3d3da220 */ /* 0x002fe20000400000 */
[----:B------:R-:W-:Y:S01]  /*3c90*/  @!P3 FMUL R106, R106, 0.5 ;  /* 0x3f0000006a6ab820 */ /* 0x000fe20000400000 */
[----:B------:R-:W-:Y:S02]  /*3ca0*/  FSETP.GEU.AND P2, PT, R94, -126, PT ;  /* 0xc2fc00005e00780b */ /* 0x000fe40003f4e000 */
[----:B------:R-:W-:Y:S01]  /*3cb0*/  FSETP.GEU.AND P6, PT, R48, -126, PT ;  /* 0xc2fc00003000780b */ /* 0x000fe20003fce000 */
[----:B------:R-:W-:-:S02]  /*3cc0*/  FADD R95, RZ, -R95 ;  /* 0x8000005fff5f7221 */ /* 0x000fc40000000000 */
[----:B------:R-:W1:Y:S02]  /*3cd0*/  MUFU.EX2 R106, R106 ;  /* 0x0000006a006a7308 */ /* 0x000e640000000800 */
[----:B------:R-:W-:Y:S01]  /*3ce0*/  @!P1 FMUL R64, R64, 0.5 ;  /* 0x3f00000040409820 */ /* 0x000fe20000400000 */
[----:B------:R-:W-:Y:S01]  /*3cf0*/  FMUL R95, R95, 1.4426950216293334961 ;  /* 0x3fb8aa3b5f5f7820 */ /* 0x000fe20000400000 */
[----:B------:R-:W-:Y:S01]  /*3d00*/  FADD R93, -R120, R93 ;  /* 0x0000005d785d7221 */ /* 0x000fe20000000100 */
[----:B-----5:R-:W-:Y:S01]  /*3d10*/  FADD R96, RZ, -R96 ;  /* 0x80000060ff607221 */ /* 0x020fe20000000000 */
[----:B0-----:R-:W-:Y:S02]  /*3d20*/  @!P5 FMUL R79, R79, R79 ;  /* 0x0000004f4f4fd220 */ /* 0x001fe40000400000 */
[----:B------:R-:W-:Y:S01]  /*3d30*/  FSETP.GEU.AND P5, PT, R95, -126, PT ;  /* 0xc2fc00005f00780b */ /* 0x000fe20003fae000 */
[----:B------:R-:W-:Y:S01]  /*3d40*/  @!P2 FMUL R94, R94, 0.5 ;  /* 0x3f0000005e5ea820 */ /* 0x000fe20000400000 */
[----:B------:R-:W0:Y:S01]  /*3d50*/  MUFU.EX2 R64, R64 ;  /* 0x0000004000407308 */ /* 0x000e220000000800 */
[----:B------:R-:W-:Y:S01]  /*3d60*/  @!P6 FMUL R48, R48, 0.5 ;  /* 0x3f0000003030e820 */ /* 0x000fe20000400000 */
[----:B------:R-:W-:Y:S01]  /*3d70*/  FFMA R93, R93, R103, R120 ;  /* 0x000000675d5d7223 */ /* 0x000fe20000000078 */
[----:B------:R-:W-:-:S03]  /*3d80*/  FMUL R96, R96, 1.4426950216293334961 ;  /* 0x3fb8aa3b60607820 */ /* 0x000fc60000400000 */
[----:B------:R-:W-:Y:S02]  /*3d90*/  FADD R93, RZ, -R93 ;  /* 0x8000005dff5d7221 */ /* 0x000fe40000000000 */
[----:B------:R-:W2:Y:S01]  /*3da0*/  MUFU.EX2 R94, R94 ;  /* 0x0000005e005e7308 */ /* 0x000ea20000000800 */
[----:B-1----:R-:W-:Y:S01]  /*3db0*/  @!P3 FMUL R106, R106, R106 ;  /* 0x0000006a6a6ab220 */ /* 0x002fe20000400000 */
[----:B------:R-:W-:Y:S01]  /*3dc0*/  FSETP.GEU.AND P3, PT, R96, -126, PT ;  /* 0xc2fc00006000780b */ /* 0x000fe20003f6e000 */
[----:B------:R-:W-:-:S05]  /*3dd0*/  FMUL R93, R93, 1.4426950216293334961 ;  /* 0x3fb8aa3b5d5d7820 */ /* 0x000fca0000400000 */
[----:B------:R-:W1:Y:S01]  /*3de0*/  MUFU.EX2 R48, R48 ;  /* 0x0000003000307308 */ /* 0x000e620000000800 */
[----:B------:R-:W-:Y:S01]  /*3df0*/  FADD R108, RZ, -R108 ;  /* 0x8000006cff6c7221 */ /* 0x000fe20000000000 */
[----:B------:R-:W-:Y:S01]  /*3e00*/  @!P5 FMUL R95, R95, 0.5 ;  /* 0x3f0000005f5fd820 */ /* 0x000fe20000400000 */
[----:B0-----:R-:W-:Y:S01]  /*3e10*/  @!P1 FMUL R64, R64, R64 ;  /* 0x0000004040409220 */ /* 0x001fe20000400000 */
[----:B------:R-:W-:Y:S01]  /*3e20*/  FADD R45, R60, 1 ;  /* 0x3f8000003c2d7421 */ /* 0x000fe20000000000 */
[----:B------:R-:W-:Y:S01]  /*3e30*/  FSETP.GEU.AND P1, PT, R93, -126, PT ;  /* 0xc2fc00005d00780b */ /* 0x000fe20003f2e000 */
[----:B------:R-:W-:Y:S01]  /*3e40*/  FADD R60, R62, 1 ;  /* 0x3f8000003e3c7421 */ /* 0x000fe20000000000 */
[----:B------:R-:W-:Y:S01]  /*3e50*/  FMUL R104, R108, 1.4426950216293334961 ;  /* 0x3fb8aa3b6c687820 */ /* 0x000fe20000400000 */
[----:B------:R-:W0:Y:S01]  /*3e60*/  MUFU.EX2 R63, R95 ;  /* 0x0000005f003f7308 */ /* 0x000e220000000800 */
[----:B--2---:R-:W-:Y:S01]  /*3e70*/  @!P2 FMUL R94, R94, R94 ;  /* 0x0000005e5e5ea220 */ /* 0x004fe20000400000 */
[----:B------:R-:W-:Y:S01]  /*3e80*/  @!P3 FMUL R96, R96, 0.5 ;  /* 0x3f0000006060b820 */ /* 0x000fe20000400000 */
[----:B------:R-:W-:Y:S01]  /*3e90*/  FSETP.GT.AND P2, PT, R60, 8.50705917302346158658e+37, PT ;  /* 0x7e8000003c00780b */ /* 0x000fe20003f44000 */
[----:B-1----:R-:W-:Y:S01]  /*3ea0*/  @!P6 FMUL R48, R48, R48 ;  /* 0x000000303030e220 */ /* 0x002fe20000400000 */
[----:B------:R-:W-:-:S03]  /*3eb0*/  FSETP.GEU.AND P6, PT, R104, -126, PT ;  /* 0xc2fc00006800780b */ /* 0x000fc60003fce000 */
[----:B------:R-:W1:Y:S02]  /*3ec0*/  MUFU.EX2 R62, R96 ;  /* 0x00000060003e7308 */ /* 0x000e640000000800 */
[----:B------:R-:W-:Y:S01]  /*3ed0*/  @!P1 FMUL R93, R93, 0.5 ;  /* 0x3f0000005d5d9820 */ /* 0x000fe20000400000 */
[----:B------:R-:W-:Y:S01]  /*3ee0*/  FADD R47, R47, 1 ;  /* 0x3f8000002f2f7421 */ /* 0x000fe20000000000 */
[----:B------:R-:W-:Y:S01]  /*3ef0*/  FADD R78, R46, 1 ;  /* 0x3f8000002e4e7421 */ /* 0x000fe20000000000 */
[----:B------:R-:W-:Y:S01]  /*3f00*/  FSEL R46, R13, 1, P2 ;  /* 0x3f8000000d2e7808 */ /* 0x000fe20001000000 */
[----:B0-----:R-:W-:Y:S02]  /*3f10*/  @!P5 FMUL R63, R63, R63 ;  /* 0x0000003f3f3fd220 */ /* 0x001fe40000400000 */
[----:B------:R-:W-:Y:S01]  /*3f20*/  @P2 FMUL R60, R60, 0.25 ;  /* 0x3e8000003c3c2820 */ /* 0x000fe20000400000 */
[----:B------:R-:W0:Y:S01]  /*3f30*/  MUFU.EX2 R103, R93 ;  /* 0x0000005d00677308 */ /* 0x000e220000000800 */
[----:B------:R-:W-:Y:S01]  /*3f40*/  FSETP.GT.AND P2, PT, R47, 8.50705917302346158658e+37, PT ;  /* 0x7e8000002f00780b */ /* 0x000fe20003f44000 */
[----:B------:R-:W-:Y:S01]  /*3f50*/  FADD R63, R63, 1 ;  /* 0x3f8000003f3f7421 */ /* 0x000fe20000000000 */
[----:B------:R-:W-:Y:S01]  /*3f60*/  @!P6 FMUL R104, R104, 0.5 ;  /* 0x3f0000006868e820 */ /* 0x000fe20000400000 */
[----:B-1----:R-:W-:-:S03]  /*3f70*/  @!P3 FMUL R62, R62, R62 ;  /* 0x0000003e3e3eb220 */ /* 0x002fc60000400000 */
[----:B------:R-:W-:Y:S02]  /*3f80*/  FSETP.GT.AND P3, PT, R63, 8.50705917302346158658e+37, PT ;  /* 0x7e8000003f00780b */ /* 0x000fe40003f64000 */
[----:B------:R-:W1:Y:S01]  /*3f90*/  MUFU.EX2 R104, R104 ;  /* 0x0000006800687308 */ /* 0x000e620000000800 */
[----:B------:R-:W-:Y:S01]  /*3fa0*/  FADD R105, R61, 1 ;  /* 0x3f8000003d697421 */ /* 0x000fe20000000000 */
[----:B------:R-:W-:Y:S01]  /*3fb0*/  FADD R80, RZ, -R49 ;  /* 0x80000031ff507221 */ /* 0x000fe20000000000 */
[----:B------:R-:W-:Y:S02]  /*3fc0*/  FSEL R49, R13, 1, P2 ;  /* 0x3f8000000d317808 */ /* 0x000fe40001000000 */
[----:B------:R-:W-:Y:S01]  /*3fd0*/  @P2 FMUL R47, R47, 0.25 ;  /* 0x3e8000002f2f2820 */ /* 0x000fe20000400000 */
[----:B0-----:R-:W-:Y:S01]  /*3fe0*/  @!P1 FMUL R103, R103, R103 ;  /* 0x0000006767679220 */ /* 0x001fe20000400000 */
[----:B------:R-:W-:Y:S01]  /*3ff0*/  FADD R93, R106, 1 ;  /* 0x3f8000006a5d7421 */ /* 0x000fe20000000000 */
[----:B------:R-:W-:Y:S01]  /*4000*/  FSETP.GT.AND P1, PT, R78, 8.50705917302346158658e+37, PT ;  /* 0x7e8000004e00780b */ /* 0x000fe20003f24000 */
[----:B------:R-:W-:Y:S01]  /*4010*/  FMUL R106, R80, 1.4426950216293334961 ;  /* 0x3fb8aa3b506a7820 */ /* 0x000fe20000400000 */
[----:B------:R-:W-:Y:S01]  /*4020*/  FSETP.GT.AND P2, PT, R105, 8.50705917302346158658e+37, PT ;  /* 0x7e8000006900780b */ /* 0x000fe20003f44000 */
[----:B------:R-:W-:Y:S01]  /*4030*/  FADD R92, RZ, -R50 ;  /* 0x80000032ff5c7221 */ /* 0x000fe20000000000 */
[----:B------:R-:W-:Y:S01]  /*4040*/  @P3 FMUL R63, R63, 0.25 ;  /* 0x3e8000003f3f3820 */ /* 0x000fe20000400000 */
[----:B------:R-:W-:-:S02]  /*4050*/  FSEL R80, R13, 1, P3 ;  /* 0x3f8000000d507808 */ /* 0x000fc40001800000 */
[----:B------:R-:W-:Y:S01]  /*4060*/  FSETP.GEU.AND P3, PT, R106, -126, PT ;  /* 0xc2fc00006a00780b */ /* 0x000fe20003f6e000 */
[----:B-1----:R-:W-:Y:S01]  /*4070*/  @!P6 FMUL R104, R104, R104 ;  /* 0x000000686868e220 */ /* 0x002fe20000400000 */
[----:B------:R-:W-:Y:S01]  /*4080*/  FSETP.GT.AND P6, PT, R45, 8.50705917302346158658e+37, PT ;  /* 0x7e8000002d00780b */ /* 0x000fe20003fc4000 */
[----:B------:R-:W-:Y:S01]  /*4090*/  FADD R107, R48, 1 ;  /* 0x3f800000306b7421 */ /* 0x000fe20000000000 */
[----:B------:R-:W-:Y:S01]  /*40a0*/  FMUL R110, R92, 1.4426950216293334961 ;  /* 0x3fb8aa3b5c6e7820 */ /* 0x000fe20000400000 */
[----:B------:R-:W-:Y:S01]  /*40b0*/  FADD R48, R64, 1 ;  /* 0x3f80000040307421 */ /* 0x000fe20000000000 */
[----:B------:R-:W-:Y:S01]  /*40c0*/  @P1 FMUL R78, R78, 0.25 ;  /* 0x3e8000004e4e1820 */ /* 0x000fe20000400000 */
[----:B------:R-:W-:Y:S01]  /*40d0*/  FSEL R64, R13, 1, P1 ;  /* 0x3f8000000d407808 */ /* 0x000fe20000800000 */
[----:B------:R-:W-:Y:S01]  /*40e0*/  @P2 FMUL R105, R105, 0.25 ;  /* 0x3e80000069692820 */ /* 0x000fe20000400000 */
[----:B------:R-:W-:Y:S02]  /*40f0*/  FSEL R92, R13, 1, P2 ;  /* 0x3f8000000d5c7808 */ /* 0x000fe40001000000 */
[----:B------:R-:W-:-:S02]  /*4100*/  FSETP.GT.AND P1, PT, R107, 8.50705917302346158658e+37, PT ;  /* 0x7e8000006b00780b */ /* 0x000fc40003f24000 */
[----:B------:R-:W-:Y:S01]  /*4110*/  FSETP.GEU.AND P2, PT, R110, -126, PT ;  /* 0xc2fc00006e00780b */ /* 0x000fe20003f4e000 */
[----:B------:R-:W-:Y:S01]  /*4120*/  @!P3 FMUL R106, R106, 0.5 ;  /* 0x3f0000006a6ab820 */ /* 0x000fe20000400000 */
[----:B------:R-:W-:Y:S01]  /*4130*/  @P6 FMUL R45, R45, 0.25 ;  /* 0x3e8000002d2d6820 */ /* 0x000fe20000400000 */
[----:B------:R-:W-:Y:S01]  /*4140*/  FSEL R76, R13, 1, P6 ;  /* 0x3f8000000d4c7808 */ /* 0x000fe20003000000 */
[----:B------:R-:W-:Y:S01]  /*4150*/  FADD R79, R79, 1 ;  /* 0x3f8000004f4f7421 */ /* 0x000fe20000000000 */
[----:B------:R-:W-:Y:S02]  /*4160*/  FSETP.GT.AND P6, PT, R48, 8.50705917302346158658e+37, PT ;  /* 0x7e8000003000780b */ /* 0x000fe40003fc4000 */
[----:B------:R-:W0:Y:S01]  /*4170*/  MUFU.EX2 R106, R106 ;  /* 0x0000006a006a7308 */ /* 0x000e220000000800 */
[----:B------:R-:W-:-:S03]  /*4180*/  FSEL R50, R13, 1, P1 ;  /* 0x3f8000000d327808 */ /* 0x000fc60000800000 */
[----:B------:R-:W-:Y:S01]  /*4190*/  @P1 FMUL R107, R107, 0.25 ;  /* 0x3e8000006b6b1820 */ /* 0x000fe20000400000 */
[----:B------:R-:W-:Y:S01]  /*41a0*/  FSETP.GT.AND P1, PT, R79, 8.50705917302346158658e+37, PT ;  /* 0x7e8000004f00780b */ /* 0x000fe20003f24000 */
[----:B------:R-:W-:Y:S01]  /*41b0*/  @!P2 FMUL R110, R110, 0.5 ;  /* 0x3f0000006e6ea820 */ /* 0x000fe20000400000 */
[----:B------:R-:W-:Y:S01]  /*41c0*/  FADD R104, R104, 1 ;  /* 0x3f80000068687421 */ /* 0x000fe20000000000 */
[----:B------:R-:W-:Y:S01]  /*41d0*/  FADD R51, RZ, -R51 ;  /* 0x80000033ff337221 */ /* 0x000fe20000000000 */
[----:B------:R-:W-:-:S03]  /*41e0*/  FSEL R95, R13, 1, P6 ;  /* 0x3f8000000d5f7808 */ /* 0x000fc60003000000 */
[----:B------:R-:W1:Y:S01]  /*41f0*/  MUFU.EX2 R110, R110 ;  /* 0x0000006e006e7308 */ /* 0x000e620000000800 */
[----:B------:R-:W-:Y:S01]  /*4200*/  @P6 FMUL R48, R48, 0.25 ;  /* 0x3e80000030306820 */ /* 0x000fe20000400000 */
[----:B------:R-:W-:Y:S01]  /*4210*/  FADD R77, R77, 1 ;  /* 0x3f8000004d4d7421 */ /* 0x000fe20000000000 */
[----:B------:R-:W-:Y:S01]  /*4220*/  FSETP.GT.AND P6, PT, R104, 8.50705917302346158658e+37, PT ;  /* 0x7e8000006800780b */ /* 0x000fe20003fc4000 */
[----:B------:R-:W-:Y:S01]  /*4230*/  FMUL R113, R51, 1.4426950216293334961 ;  /* 0x3fb8aa3b33717820 */ /* 0x000fe20000400000 */
[----:B0-----:R-:W-:Y:S01]  /*4240*/  @!P3 FMUL R106, R106, R106 ;  /* 0x0000006a6a6ab220 */ /* 0x001fe20000400000 */
[----:B------:R-:W-:Y:S01]  /*4250*/  @P1 FMUL R79, R79, 0.25 ;  /* 0x3e8000004f4f1820 */ /* 0x000fe20000400000 */
[----:B------:R-:W-:Y:S02]  /*4260*/  FSETP.GT.AND P5, PT, R77, 8.50705917302346158658e+37, PT ;  /* 0x7e8000004d00780b */ /* 0x000fe40003fa4000 */
[----:B------:R-:W-:Y:S02]  /*4270*/  FSEL R96, R13, 1, P1 ;  /* 0x3f8000000d607808 */ /* 0x000fe40000800000 */
[----:B------:R-:W-:Y:S01]  /*4280*/  FSETP.GEU.AND P1, PT, R113, -126, PT ;  /* 0xc2fc00007100780b */ /* 0x000fe20003f2e000 */
[----:B------:R-:W-:Y:S01]  /*4290*/  FADD R114, R106, 1 ;  /* 0x3f8000006a727421 */ /* 0x000fe20000000000 */
[----:B-1----:R-:W-:-:S03]  /*42a0*/  @!P2 FMUL R110, R110, R110 ;  /* 0x0000006e6e6ea220 */ /* 0x002fc60000400000 */
[----:B------:R-:W-:Y:S01]  /*42b0*/  @P6 FMUL R104, R104, 0.25 ;  /* 0x3e80000068686820 */ /* 0x000fe20000400000 */
[----:B------:R-:W-:Y:S02]  /*42c0*/  FSETP.GT.AND P2, PT, R114, 8.50705917302346158658e+37, PT ;  /* 0x7e8000007200780b */ /* 0x000fe40003f44000 */
[----:B------:R-:W-:Y:S01]  /*42d0*/  FSEL R61, R13, 1, P5 ;  /* 0x3f8000000d3d7808 */ /* 0x000fe20002800000 */
[----:B------:R0:W-:Y:S01]  /*42e0*/  MUFU.RCP R51, R104 ;  /* 0x0000006800337308 */ /* 0x0001e20000001000 */
[----:B------:R-:W-:Y:S01]  /*42f0*/  @P5 FMUL R77, R77, 0.25 ;  /* 0x3e8000004d4d5820 */ /* 0x000fe20000400000 */
[----:B------:R-:W-:Y:S02]  /*4300*/  FSETP.GT.AND P5, PT, R93, 8.50705917302346158658e+37, PT ;  /* 0x7e8000005d00780b */ /* 0x000fe40003fa4000 */
[----:B------:R-:W-:Y:S01]  /*4310*/  @!P1 FMUL R113, R113, 0.5 ;  /* 0x3f00000071719820 */ /* 0x000fe20000400000 */
[----:B------:R-:W-:Y:S01]  /*4320*/  FADD R115, R110, 1 ;  /* 0x3f8000006e737421 */ /* 0x000fe20000000000 */
[----:B0-----:R-:W-:-:S02]  /*4330*/  FADD R104, RZ, -R65 ;  /* 0x80000041ff687221 */ /* 0x001fc40000000000 */
[----:B------:R-:W0:Y:S02]  /*4340*/  MUFU.EX2 R116, R113 ;  /* 0x0000007100747308 */ /* 0x000e240000000800 */
[----:B------:R-:W-:Y:S01]  /*4350*/  FMUL R110, R104, 1.4426950216293334961 ;  /* 0x3fb8aa3b686e7820 */ /* 0x000fe20000400000 */
[----:B------:R-:W-:Y:S01]  /*4360*/  @P2 FMUL R114, R114, 0.25 ;  /* 0x3e80000072722820 */ /* 0x000fe20000400000 */
[----:B------:R-:W-:Y:S01]  /*4370*/  FSEL R106, R13, 1, P2 ;  /* 0x3f8000000d6a7808 */ /* 0x000fe20001000000 */
[----:B------:R-:W-:Y:S02]  /*4380*/  FADD R108, R94, 1 ;  /* 0x3f8000005e6c7421 */ /* 0x000fe40000000000 */
[----:B------:R-:W-:Y:S01]  /*4390*/  FSETP.GEU.AND P2, PT, R110, -126, PT ;  /* 0xc2fc00006e00780b */ /* 0x000fe20003f4e000 */
[----:B------:R-:W-:Y:S01]  /*43a0*/  @P5 FMUL R93, R93, 0.25 ;  /* 0x3e8000005d5d5820 */ /* 0x000fe20000400000 */
[----:B------:R-:W-:Y:S02]  /*43b0*/  FSEL R94, R13, 1, P5 ;  /* 0x3f8000000d5e7808 */ /* 0x000fe40002800000 */
[----:B------:R-:W-:Y:S01]  /*43c0*/  FSETP.GT.AND P5, PT, R108, 8.50705917302346158658e+37, PT ;  /* 0x7e8000006c00780b */ /* 0x000fe20003fa4000 */
[----:B------:R-:W-:Y:S01]  /*43d0*/  FADD R109, R103, 1 ;  /* 0x3f800000676d7421 */ /* 0x000fe20000000000 */
[----:B0-----:R-:W-:Y:S01]  /*43e0*/  @!P1 FMUL R116, R116, R116 ;  /* 0x0000007474749220 */ /* 0x001fe20000400000 */
[----:B------:R-:W-:-:S06]  /*43f0*/  FSETP.GT.AND P1, PT, R115, 8.50705917302346158658e+37, PT ;  /* 0x7e8000007300780b */ /* 0x000fcc0003f24000 */
[----:B------:R-:W-:Y:S01]  /*4400*/  @!P2 FMUL R110, R110, 0.5 ;  /* 0x3f0000006e6ea820 */ /* 0x000fe20000400000 */
[----:B------:R-:W-:Y:S01]  /*4410*/  FADD R113, R116, 1 ;  /* 0x3f80000074717421 */ /* 0x000fe20000000000 */
[----:B------:R-:W-:Y:S02]  /*4420*/  FSETP.GT.AND P3, PT, R109, 8.50705917302346158658e+37, PT ;  /* 0x7e8000006d00780b */ /* 0x000fe40003f64000 */
[----:B------:R-:W0:Y:S01]  /*4430*/  MUFU.EX2 R116, R110 ;  /* 0x0000006e00747308 */ /* 0x000e220000000800 */
[----:B------:R-:W-:Y:S01]  /*4440*/  @P5 FMUL R108, R108, 0.25 ;  /* 0x3e8000006c6c5820 */ /* 0x000fe20000400000 */
[----:B------:R-:W-:Y:S01]  /*4450*/  FSEL R104, R13, 1, P1 ;  /* 0x3f8000000d687808 */ /* 0x000fe20000800000 */
[----:B------:R-:W-:Y:S01]  /*4460*/  @P1 FMUL R115, R115, 0.25 ;  /* 0x3e80000073731820 */ /* 0x000fe20000400000 */
[----:B------:R-:W-:-:S04]  /*4470*/  FSETP.GT.AND P1, PT, R113, 8.50705917302346158658e+37, PT ;  /* 0x7e8000007100780b */ /* 0x000fc80003f24000 */
[----:B------:R1:W-:Y:S01]  /*4480*/  MUFU.RCP R103, R108 ;  /* 0x0000006c00677308 */ /* 0x0003e20000001000 */
[----:B------:R-:W-:Y:S02]  /*4490*/  FADD R66, RZ, -R66 ;  /* 0x80000042ff427221 */ /* 0x000fe40000000000 */
[----:B------:R-:W-:Y:S01]  /*44a0*/  @P3 FMUL R109, R109, 0.25 ;  /* 0x3e8000006d6d3820 */ /* 0x000fe20000400000 */
[----:B-1----:R-:W-:-:S04]  /*44b0*/  FADD R108, RZ, -R67 ;  /* 0x80000043ff6c7221 */ /* 0x002fc80000000000 */
[----:B------:R-:W-:Y:S01]  /*44c0*/  FMUL R118, R108, 1.4426950216293334961 ;  /* 0x3fb8aa3b6c767820 */ /* 0x000fe20000400000 */
[----:B0-----:R-:W-:Y:S01]  /*44d0*/  @!P2 FMUL R116, R116, R116 ;  /* 0x000000747474a220 */ /* 0x001fe20000400000 */
[----:B------:R0:W-:Y:S03]  /*44e0*/  MUFU.RCP R65, R109 ;  /* 0x0000006d00417308 */ /* 0x0001e60000001000 */
[----:B------:R-:W-:Y:S01]  /*44f0*/  FSETP.GEU.AND P2, PT, R118, -126, PT ;  /* 0xc2fc00007600780b */ /* 0x000fe20003f4e000 */
[----:B------:R-:W-:Y:S01]  /*4500*/  @P1 FMUL R113, R113, 0.25 ;  /* 0x3e80000071711820 */ /* 0x000fe20000400000 */
[----:B0-----:R-:W-:Y:S01]  /*4510*/  FMUL R109, R66, 1.4426950216293334961 ;  /* 0x3fb8aa3b426d7820 */ /* 0x001fe20000400000 */
[----:B------:R-:W-:-:S04]  /*4520*/  FSEL R66, R13, 1, P1 ;  /* 0x3f8000000d427808 */ /* 0x000fc80000800000 */
[----:B------:R-:W-:-:S06]  /*4530*/  FSETP.GEU.AND P1, PT, R109, -126, PT ;  /* 0xc2fc00006d00780b */ /* 0x000fcc0003f2e000 */
[----:B------:R-:W-:-:S04]  /*4540*/  @!P2 FMUL R118, R118, 0.5 ;  /* 0x3f0000007676a820 */ /* 0x000fc80000400000 */
[----:B------:R-:W0:Y:S01]  /*4550*/  MUFU.EX2 R120, R118 ;  /* 0x0000007600787308 */ /* 0x000e220000000800 */
[----:B------:R-:W-:Y:S02]  /*4560*/  FADD R81, RZ, -R81 ;  /* 0x80000051ff517221 */ /* 0x000fe40000000000 */
[----:B------:R-:W-:-:S05]  /*4570*/  @!P1 FMUL R109, R109, 0.5 ;  /* 0x3f0000006d6d9820 */ /* 0x000fca0000400000 */
[----:B------:R-:W1:Y:S01]  /*4580*/  MUFU.EX2 R117, R109 ;  /* 0x0000006d00757308 */ /* 0x000e620000000800 */
[----:B------:R-:W-:Y:S01]  /*4590*/  FMUL R119, R81, 1.4426950216293334961 ;  /* 0x3fb8aa3b51777820 */ /* 0x000fe20000400000 */
[----:B0-----:R-:W-:-:S04]  /*45a0*/  @!P2 FMUL R120, R120, R120 ;  /* 0x000000787878a220 */ /* 0x001fc80000400000 */
[----:B------:R-:W-:Y:S01]  /*45b0*/  FSETP.GEU.AND P2, PT, R119, -126, PT ;  /* 0xc2fc00007700780b */ /* 0x000fe20003f4e000 */
[----:B------:R-:W-:Y:S01]  /*45c0*/  FADD R116, R116, 1 ;  /* 0x3f80000074747421 */ /* 0x000fe20000000000 */
[----:B-1----:R-:W-:-:S04]  /*45d0*/  @!P1 FMUL R117, R117, R117 ;  /* 0x0000007575759220 */ /* 0x002fc80000400000 */
[----:B------:R-:W-:-:S07]  /*45e0*/  FSETP.GT.AND P1, PT, R116, 8.50705917302346158658e+37, PT ;  /* 0x7e8000007400780b */ /* 0x000fce0003f24000 */
[----:B------:R-:W-:Y:S01]  /*45f0*/  @!P2 FMUL R119, R119, 0.5 ;  /* 0x3f0000007777a820 */ /* 0x000fe20000400000 */
[----:B------:R-:W-:Y:S01]  /*4600*/  FADD R109, R117, 1 ;  /* 0x3f800000756d7421 */ /* 0x000fe20000000000 */
[----:B------:R0:W-:Y:S01]  /*4610*/  MUFU.RCP R108, R19 ;  /* 0x00000013006c7308 */ /* 0x0001e20000001000 */
[----:B------:R-:W-:-:S07]  /*4620*/  FADD R83, RZ, -R83 ;  /* 0x80000053ff537221 */ /* 0x000fce0000000000 */
[----:B------:R-:W1:Y:S01]  /*4630*/  MUFU.EX2 R117, R119 ;  /* 0x0000007700757308 */ /* 0x000e620000000800 */
[----:B------:R-:W-:Y:S01]  /*4640*/  @P1 FMUL R116, R116, 0.25 ;  /* 0x3e80000074741820 */ /* 0x000fe20000400000 */
[----:B0-----:R-:W-:Y:S02]  /*4650*/  FSEL R19, R13, 1, P1 ;  /* 0x3f8000000d137808 */ /* 0x001fe40000800000 */
[----:B------:R-:W-:Y:S01]  /*4660*/  FSETP.GT.AND P1, PT, R109, 8.50705917302346158658e+37, PT ;  /* 0x7e8000006d00780b */ /* 0x000fe20003f24000 */
[----:B------:R-:W-:Y:S01]  /*4670*/  FADD R82, RZ, -R82 ;  /* 0x80000052ff527221 */ /* 0x000fe20000000000 */
[----:B------:R-:W-:-:S03]  /*4680*/  FMUL R121, R83, 1.4426950216293334961 ;  /* 0x3fb8aa3b53797820 */ /* 0x000fc60000400000 */
[----:B------:R-:W-:Y:S01]  /*4690*/  FMUL R118, R82, 1.4426950216293334961 ;  /* 0x3fb8aa3b52767820 */ /* 0x000fe20000400000 */
[----:B------:R-:W-:Y:S01]  /*46a0*/  FSEL R82, R13, 1, P1 ;  /* 0x3f8000000d527808 */ /* 0x000fe20000800000 */
[----:B-1----:R-:W-:Y:S01]  /*46b0*/  @!P2 FMUL R117, R117, R117 ;  /* 0x000000757575a220 */ /* 0x002fe20000400000 */
[----:B------:R-:W-:-:S05]  /*46c0*/  FSETP.GEU.AND P2, PT, R121, -126, PT ;  /* 0xc2fc00007900780b */ /* 0x000fca0003f4e000 */
[----:B------:R-:W-:Y:S01]  /*46d0*/  @P1 FMUL R109, R109, 0.25 ;  /* 0x3e8000006d6d1820 */ /* 0x000fe20000400000 */
[C---:B------:R-:W-:Y:S01]  /*46e0*/  FSETP.GEU.AND P1, PT, R118.reuse, -126, PT ;  /* 0xc2fc00007600780b */ /* 0x040fe20003f2e000 */
[----:B------:R-:W-:Y:S06]  /*46f0*/  MUFU.RCP R67, R12 ;  /* 0x0000000c00437308 */ /* 0x000fec0000001000 */
[----:B------:R-:W-:Y:S02]  /*4700*/  @!P2 FMUL R121, R121, 0.5 ;  /* 0x3f0000007979a820 */ /* 0x000fe40000400000 */
[----:B------:R-:W-:Y:S04]  /*4710*/  MUFU.RCP R81, R114 ;  /* 0x0000007200517308 */ /* 0x000fe80000001000 */
[----:B------:R-:W-:-:S04]  /*4720*/  @!P1 FMUL R118, R118, 0.5 ;  /* 0x3f00000076769820 */ /* 0x000fc80000400000 */
[----:B------:R-:W-:Y:S08]  /*4730*/  MUFU.RCP R110, R25 ;  /* 0x00000019006e7308 */ /* 0x000ff00000001000 */
[----:B------:R-:W-:Y:S08]  /*4740*/  MUFU.RCP R12, R111 ;  /* 0x0000006f000c7308 */ /* 0x000ff00000001000 */
[----:B------:R-:W0:Y:S08]  /*4750*/  MUFU.EX2 R114, R121 ;  /* 0x0000007900727308 */ /* 0x000e300000000800 */
[----:B------:R-:W-:Y:S08]  /*4760*/  MUFU.RCP R25, R115 ;  /* 0x0000007300197308 */ /* 0x000ff00000001000 */
[----:B------:R1:W-:Y:S08]  /*4770*/  MUFU.RCP R111, R113 ;  /* 0x00000071006f7308 */ /* 0x0003f00000001000 */
[----:B------:R-:W2:Y:S01]  /*4780*/  MUFU.EX2 R115, R118 ;  /* 0x0000007600737308 */ /* 0x000ea20000000800 */
[----:B-1----:R-:W-:Y:S01]  /*4790*/  SHF.R.U32.HI R113, RZ, 0x6, R100 ;  /* 0x00000006ff717819 */ /* 0x002fe20000011664 */
[----:B------:R-:W-:-:S02]  /*47a0*/  FADD R100, R117, 1 ;  /* 0x3f80000075647421 */ /* 0x000fc40000000000 */
[----:B------:R-:W1:Y:S01]  /*47b0*/  S2R R117, SR_TID.X ;  /* 0x0000000000757919 */ /* 0x000e620000002100 */
[----:B------:R-:W-:Y:S01]  /*47c0*/  FADD R120, R120, 1 ;  /* 0x3f80000078787421 */ /* 0x000fe20000000000 */
[----:B0-----:R-:W-:Y:S02]  /*47d0*/  @!P2 FMUL R114, R114, R114 ;  /* 0x000000727272a220 */ /* 0x001fe40000400000 */
[----:B------:R-:W0:Y:S01]  /*47e0*/  MUFU.RCP R15, R15 ;  /* 0x0000000f000f7308 */ /* 0x000e220000001000 */
[----:B------:R-:W-:-:S07]  /*47f0*/  FSETP.GT.AND P2, PT, R100, 8.50705917302346158658e+37, PT ;  /* 0x7e8000006400780b */ /* 0x000fce0003f44000 */
[----:B------:R3:W4:Y:S01]  /*4800*/  MUFU.RCP R83, R28 ;  /* 0x0000001c00537308 */ /* 0x0007220000001000 */
[----:B--2---:R-:W-:Y:S01]  /*4810*/  @!P1 FMUL R115, R115, R115 ;  /* 0x0000007373739220 */ /* 0x004fe20000400000 */
[----:B------:R-:W-:Y:S01]  /*4820*/  FSETP.GT.AND P1, PT, R120, 8.50705917302346158658e+37, PT ;  /* 0x7e8000007800780b */ /* 0x000fe20003f24000 */
[----:B------:R-:W-:Y:S01]  /*4830*/  FMUL R12, R12, R35 ;  /* 0x000000230c0c7220 */ /* 0x000fe20000400000 */
[----:B------:R-:W-:Y:S02]  /*4840*/  SHF.R.U32.HI R102, RZ, 0x6, R102 ;  /* 0x00000006ff667819 */ /* 0x000fe40000011666 */
[----:B------:R-:W-:Y:S01]  /*4850*/  SGXT.U32 R113, R113, 0x1 ;  /* 0x000000017171781a */ /* 0x000fe20000000000 */
[----:B------:R-:W-:Y:S01]  /*4860*/  FMUL R67, R67, R16 ;  /* 0x0000001043437220 */ /* 0x000fe20000400000 */
[----:B------:R-:W2:Y:S01]  /*4870*/  MUFU.RCP R109, R109 ;  /* 0x0000006d006d7308 */ /* 0x000ea20000001000 */
[----:B---3--:R-:W-:Y:S01]  /*4880*/  FADD R28, R114, 1 ;  /* 0x3f800000721c7421 */ /* 0x008fe20000000000 */
[----:B------:R-:W-:Y:S01]  /*4890*/  LOP3.LUT R121, R102, 0xc, RZ, 0xc0, !PT ;  /* 0x0000000c66797812 */ /* 0x000fe200078ec0ff */
[----:B------:R-:W-:Y:S01]  /*48a0*/  FMUL R27, R110, R27 ;  /* 0x0000001b6e1b7220 */ /* 0x000fe20000400000 */
[----:B------:R-:W-:Y:S01]  /*48b0*/  LOP3.LUT R118, R10, R113, RZ, 0xfc, !PT ;  /* 0x000000710a767212 */ /* 0x000fe200078efcff */
[----:B------:R-:W-:Y:S01]  /*48c0*/  FMUL R102, R12, R39 ;  /* 0x000000270c667220 */ /* 0x000fe20000400000 */
[----:B------:R-:W-:Y:S01]  /*48d0*/  FADD R10, R115, 1 ;  /* 0x3f800000730a7421 */ /* 0x000fe20000000000 */
[----:B------:R-:W-:Y:S01]  /*48e0*/  FMUL R12, R111, R66 ;  /* 0x000000426f0c7220 */ /* 0x000fe20000400000 */
[----:B------:R-:W-:Y:S01]  /*48f0*/  @P2 FMUL R100, R100, 0.25 ;  /* 0x3e80000064642820 */ /* 0x000fe20000400000 */
[----:B------:R-:W-:Y:S01]  /*4900*/  FSEL R115, R13, 1, P2 ;  /* 0x3f8000000d737808 */ /* 0x000fe20001000000 */
[----:B------:R-:W-:Y:S01]  /*4910*/  FMUL R36, R67, R36 ;  /* 0x0000002443247220 */ /* 0x000fe20000400000 */
[----:B0-----:R-:W-:Y:S01]  /*4920*/  FMUL R15, R15, R18 ;  /* 0x000000120f0f7220 */ /* 0x001fe20000400000 */
[----:B------:R-:W-:Y:S01]  /*4930*/  FSETP.GT.AND P2, PT, R28, 8.50705917302346158658e+37, PT ;  /* 0x7e8000001c00780b */ /* 0x000fe20003f44000 */
[----:B------:R-:W-:Y:S01]  /*4940*/  FMUL R16, R108, R21 ;  /* 0x000000156c107220 */ /* 0x000fe20000400000 */
[----:B------:R-:W-:Y:S01]  /*4950*/  LOP3.LUT R6, R6, 0xfc, RZ, 0xc0, !PT ;  /* 0x000000fc06067812 */ /* 0x000fe200078ec0ff */
[----:B------:R-:W-:Y:S01]  /*4960*/  FMUL R38, R27, R38 ;  /* 0x000000261b267220 */ /* 0x000fe20000400000 */
[----:B----4-:R-:W-:Y:S01]  /*4970*/  FMUL R83, R83, R34 ;  /* 0x0000002253537220 */ /* 0x010fe20000400000 */
[----:B------:R-:W-:Y:S01]  /*4980*/  @P1 FMUL R120, R120, 0.25 ;  /* 0x3e80000078781820 */ /* 0x000fe20000400000 */
[----:B------:R0:W-:Y:S01]  /*4990*/  MUFU.RCP R21, R60 ;  /* 0x0000003c00157308 */ /* 0x0001e20000001000 */
[----:B------:R-:W-:Y:S01]  /*49a0*/  PRMT R119, R6, 0x6540, R101 ;  /* 0x0000654006777816 */ /* 0x000fe20000000065 */
[----:B------:R-:W-:Y:S01]  /*49b0*/  FMUL R25, R25, R104 ;  /* 0x0000006819197220 */ /* 0x000fe20000400000 */
[----:B------:R-:W-:-:S02]  /*49c0*/  FSEL R114, R13, 1, P1 ;  /* 0x3f8000000d727808 */ /* 0x000fc40000800000 */
[----:B------:R-:W-:-:S03]  /*49d0*/  FSETP.GT.AND P1, PT, R10, 8.50705917302346158658e+37, PT ;  /* 0x7e8000000a00780b */ /* 0x000fc60003f24000 */
[----:B------:R-:W3:Y:S01]  /*49e0*/  MUFU.RCP R14, R14 ;  /* 0x0000000e000e7308 */ /* 0x000ee20000001000 */
[----:B0-----:R-:W-:Y:S01]  /*49f0*/  FMUL R60, R12, R43 ;  /* 0x0000002b0c3c7220 */ /* 0x001fe20000400000 */
[----:B------:R-:W-:Y:S01]  /*4a00*/  FFMA R12, R15, R52, -R36 ;  /* 0x000000340f0c7223 */ /* 0x000fe20000000824 */
[----:B------:R-:W-:Y:S01]  /*4a10*/  FFMA R15, R83, R54, -R38 ;  /* 0x00000036530f7223 */ /* 0x000fe20000000826 */
[----:B------:R-:W-:-:S04]  /*4a20*/  FMUL R42, R25, R42 ;  /* 0x0000002a192a7220 */ /* 0x000fc80000400000 */
[----:B------:R1:W-:Y:S01]  /*4a30*/  MUFU.RCP R101, R120 ;  /* 0x0000007800657308 */ /* 0x0003e20000001000 */
[----:B------:R-:W-:Y:S01]  /*4a40*/  @P2 FMUL R28, R28, 0.25 ;  /* 0x3e8000001c1c2820 */ /* 0x000fe20000400000 */
[----:B-1----:R-:W-:-:S06]  /*4a50*/  IMAD.SHL.U32 R120, R117, 0x4, RZ ;  /* 0x0000000475787824 */ /* 0x002fcc00078e00ff */
[----:B------:R0:W-:Y:S02]  /*4a60*/  MUFU.RCP R117, R20 ;  /* 0x0000001400757308 */ /* 0x0001e40000001000 */
[----:B0-----:R-:W-:Y:S01]  /*4a70*/  FFMA R20, R3, R15, R38 ;  /* 0x0000000f03147223 */ /* 0x001fe20000000026 */
[----:B--2---:R-:W-:-:S05]  /*4a80*/  FMUL R15, R109, R82 ;  /* 0x000000526d0f7220 */ /* 0x004fca0000400000 */
[----:B------:R-:W0:Y:S01]  /*4a90*/  MUFU.RCP R23, R23 ;  /* 0x0000001700177308 */ /* 0x000e220000001000 */
[----:B------:R-:W-:-:S07]  /*4aa0*/  FFMA R15, R15, R58, -R42 ;  /* 0x0000003a0f0f7223 */ /* 0x000fce000000082a */
[----:B------:R-:W1:Y:S01]  /*4ab0*/  MUFU.RCP R116, R116 ;  /* 0x0000007400747308 */ /* 0x000e620000001000 */
[----:B---3--:R-:W-:Y:S01]  /*4ac0*/  FMUL R17, R14, R17 ;  /* 0x000000110e117220 */ /* 0x008fe20000400000 */
[----:B------:R-:W-:-:S06]  /*4ad0*/  @P1 FMUL R10, R10, 0.25 ;  /* 0x3e8000000a0a1820 */ /* 0x000fcc0000400000 */
[----:B------:R2:W-:Y:S01]  /*4ae0*/  MUFU.RCP R27, R28 ;  /* 0x0000001c001b7308 */ /* 0x0005e20000001000 */
[----:B------:R-:W-:Y:S01]  /*4af0*/  FMUL R16, R16, R37 ;  /* 0x0000002510107220 */ /* 0x000fe20000400000 */
[----:B------:R-:W-:Y:S01]  /*4b00*/  FMUL R106, R81, R106 ;  /* 0x0000006a516a7220 */ /* 0x000fe20000400000 */
[----:B--2---:R-:W-:Y:S02]  /*4b10*/  FFMA R28, R5, R15, R42 ;  /* 0x0000000f051c7223 */ /* 0x004fe4000000002a */
[----:B------:R-:W2:Y:S03]  /*4b20*/  LDC.64 R14, c[0x0][0x258] ;  /* 0x00009600ff0e7b82 */ /* 0x000ea60000000a00 */
[----:B------:R-:W3:Y:S01]  /*4b30*/  MUFU.RCP R25, R10 ;  /* 0x0000000a00197308 */ /* 0x000ee20000001000 */
[----:B0-----:R-:W-:Y:S01]  /*4b40*/  FMUL R23, R23, R24 ;  /* 0x0000001817177220 */ /* 0x001fe20000400000 */
[----:B-1----:R-:W-:Y:S01]  /*4b50*/  FMUL R19, R116, R19 ;  /* 0x0000001374137220 */ /* 0x002fe20000400000 */
[----:B------:R-:W-:Y:S01]  /*4b60*/  FMUL R66, R106, R41 ;  /* 0x000000296a427220 */ /* 0x000fe20000400000 */
[----:B------:R-:W-:-:S02]  /*4b70*/  IMAD R122, R7, 0x8000, R0 ;  /* 0x00008000077a7824 */ /* 0x000fc400078e0200 */
[--C-:B------:R-:W-:Y:S02]  /*4b80*/  FFMA R23, R23, R53, -R16.reuse ;  /* 0x0000003517177223 */ /* 0x100fe40000000810 */
[----:B------:R-:W0:Y:S01]  /*4b90*/  MUFU.RCP R24, R47 ;  /* 0x0000002f00187308 */ /* 0x000e220000001000 */
[----:B------:R-:W-:Y:S01]  /*4ba0*/  FSEL R0, R13, 1, P1 ;  /* 0x3f8000000d007808 */ /* 0x000fe20000800000 */
[----:B------:R-:W-:Y:S01]  /*4bb0*/  FFMA R23, R3, R23, R16 ;  /* 0x0000001703177223 */ /* 0x000fe20000000010 */
[----:B------:R-:W-:Y:S01]  /*4bc0*/  ISETP.GE.AND P1, PT, R119, 0x100, PT ;  /* 0x000001007700780c */ /* 0x000fe20003f26270 */
[----:B------:R-:W-:-:S04]  /*4bd0*/  FFMA R57, R19, R57, -R66 ;  /* 0x0000003913397223 */ /* 0x000fc80000000842 */
[----:B------:R-:W1:Y:S01]  /*4be0*/  MUFU.RCP R26, R26 ;  /* 0x0000001a001a7308 */ /* 0x000e620000001000 */
[C---:B------:R-:W-:Y:S01]  /*4bf0*/  LOP3.LUT R6, R118.reuse, 0x2, RZ, 0xfc, !PT ;  /* 0x0000000276067812 */ /* 0x040fe200078efcff */
[----:B------:R-:W-:Y:S02]  /*4c00*/  IMAD R7, R118, 0x100, R119 ;  /* 0x0000010076077824 */ /* 0x000fe400078e0277 */
[----:B---3--:R-:W-:-:S04]  /*4c10*/  FMUL R25, R25, R0 ;  /* 0x0000000019197220 */ /* 0x008fc80000400000 */
[----:B------:R-:W3:Y:S08]  /*4c20*/  MUFU.RCP R107, R107 ;  /* 0x0000006b006b7308 */ /* 0x000ef00000001000 */
[----:B------:R-:W-:Y:S08]  /*4c30*/  MUFU.RCP R105, R105 ;  /* 0x0000006900697308 */ /* 0x000ff00000001000 */
[----:B------:R4:W-:Y:S08]  /*4c40*/  MUFU.RCP R113, R30 ;  /* 0x0000001e00717308 */ /* 0x0009f00000001000 */
[----:B------:R-:W5:Y:S01]  /*4c50*/  MUFU.RCP R19, R78 ;  /* 0x0000004e00137308 */ /* 0x000f620000001000 */
[----:B----4-:R-:W-:-:S02]  /*4c60*/  FSEL R30, R13, 1, P2 ;  /* 0x3f8000000d1e7808 */ /* 0x010fc40001000000 */
[----:B------:R-:W-:Y:S02]  /*4c70*/  ISETP.LT.AND P2, PT, R118, 0x200, !P1 ;  /* 0x000002007600780c */ /* 0x000fe40004f41270 */
[----:B------:R-:W-:-:S03]  /*4c80*/  ISETP.LT.AND P1, PT, R6, 0x200, !P1 ;  /* 0x000002000600780c */ /* 0x000fc60004f21270 */
[----:B------:R-:W4:Y:S01]  /*4c90*/  MUFU.RCP R16, R77 ;  /* 0x0000004d00107308 */ /* 0x000f220000001000 */
[----:B------:R-:W-:Y:S02]  /*4ca0*/  IMAD R6, R6, 0x100, R119 ;  /* 0x0000010006067824 */ /* 0x000fe400078e0277 */
[----:B------:R-:W-:-:S05]  /*4cb0*/  IMAD R119, R9, 0x80, R122 ;  /* 0x0000008009777824 */ /* 0x000fca00078e027a */
[----:B------:R-:W0:Y:S01]  /*4cc0*/  MUFU.RCP R106, R48 ;  /* 0x00000030006a7308 */ /* 0x000e220000001000 */
[----:B------:R-:W-:-:S07]  /*4cd0*/  IMAD R118, R11, 0x80, R122 ;  /* 0x000000800b767824 */ /* 0x000fce00078e027a */
[----:B------:R-:W3:Y:S01]  /*4ce0*/  MUFU.RCP R79, R79 ;  /* 0x0000004f004f7308 */ /* 0x000ee20000001000 */
[----:B------:R-:W-:-:S07]  /*4cf0*/  FMUL R74, R25, R74 ;  /* 0x0000004a194a7220 */ /* 0x000fce0000400000 */
[----:B------:R-:W3:Y:S01]  /*4d00*/  MUFU.RCP R93, R93 ;  /* 0x0000005d005d7308 */ /* 0x000ee20000001000 */
[----:B0-----:R-:W-:Y:S01]  /*4d10*/  FMUL R49, R24, R49 ;  /* 0x0000003118317220 */ /* 0x001fe20000400000 */
[----:B--2---:R-:W-:-:S04]  /*4d20*/  IMAD.WIDE R24, R119, 0x4, R14 ;  /* 0x0000000477187825 */ /* 0x004fc800078e020e */
[----:B-1----:R-:W-:Y:S01]  /*4d30*/  FMUL R29, R26, R29 ;  /* 0x0000001d1a1d7220 */ /* 0x002fe20000400000 */
[----:B------:R-:W-:Y:S01]  /*4d40*/  FMUL R21, R21, R46 ;  /* 0x0000002e15157220 */ /* 0x000fe20000400000 */
[----:B------:R-:W-:Y:S01]  /*4d50*/  FSEL R18, R13, 1, P6 ;  /* 0x3f8000000d127808 */ /* 0x000fe20003000000 */
[----:B------:R-:W-:-:S04]  /*4d60*/  IMAD.WIDE R118, R118, 0x4, R14 ;  /* 0x0000000476767825 */ /* 0x000fc800078e020e */
[----:B------:R-:W-:Y:S01]  /*4d70*/  FADD R97, RZ, -R97 ;  /* 0x80000061ff617221 */ /* 0x000fe20000000000 */
[----:B------:R-:W-:Y:S01]  /*4d80*/  FADD R98, RZ, -R98 ;  /* 0x80000062ff627221 */ /* 0x000fe20000000000 */
[----:B------:R-:W-:Y:S01]  /*4d90*/  FADD R99, RZ, -R99 ;  /* 0x80000063ff637221 */ /* 0x000fe20000000000 */
[C---:B------:R-:W-:Y:S01]  /*4da0*/  FSEL R26, R13.reuse, 1, P5 ;  /* 0x3f8000000d1a7808 */ /* 0x040fe20002800000 */
[----:B------:R-:W0:Y:S01]  /*4db0*/  MUFU.RCP R112, R112 ;  /* 0x0000007000707308 */ /* 0x000e220000001000 */
[----:B------:R-:W-:Y:S01]  /*4dc0*/  FSEL R14, R13, 1, P3 ;  /* 0x3f8000000d0e7808 */ /* 0x000fe20001800000 */
[----:B------:R-:W-:Y:S01]  /*4dd0*/  FMUL R68, R17, R68 ;  /* 0x0000004411447220 */ /* 0x000fe20000400000 */
[----:B------:R-:W-:Y:S01]  /*4de0*/  FMUL R72, R21, R72 ;  /* 0x0000004815487220 */ /* 0x000fe20000400000 */
[----:B---3--:R-:W-:Y:S01]  /*4df0*/  FMUL R104, R107, R50 ;  /* 0x000000326b687220 */ /* 0x008fe20000400000 */
[----:B------:R-:W-:Y:S01]  /*4e00*/  FMUL R97, R97, 1.4426950216293334961 ;  /* 0x3fb8aa3b61617820 */ /* 0x000fe20000400000 */
[----:B-----5:R-:W-:Y:S01]  /*4e10*/  FMUL R21, R19, R64 ;  /* 0x0000004013157220 */ /* 0x020fe20000400000 */
[----:B------:R-:W-:Y:S01]  /*4e20*/  FMUL R98, R98, 1.4426950216293334961 ;  /* 0x3fb8aa3b62627820 */ /* 0x000fe20000400000 */
[----:B----4-:R-:W-:Y:S01]  /*4e30*/  FMUL R61, R16, R61 ;  /* 0x0000003d103d7220 */ /* 0x010fe20000400000 */
[----:B------:R-:W-:Y:S01]  /*4e40*/  FMUL R99, R99, 1.4426950216293334961 ;  /* 0x3fb8aa3b63637820 */ /* 0x000fe20000400000 */
[----:B------:R-:W-:Y:S01]  /*4e50*/  FMUL R17, R51, R18 ;  /* 0x0000001233117220 */ /* 0x000fe20000400000 */
[----:B------:R-:W-:Y:S01]  /*4e60*/  FMUL R105, R105, R92 ;  /* 0x0000005c69697220 */ /* 0x000fe20000400000 */
[----:B------:R-:W-:Y:S01]  /*4e70*/  FMUL R106, R106, R95 ;  /* 0x0000005f6a6a7220 */ /* 0x000fe20000400000 */
[----:B------:R-:W-:Y:S01]  /*4e80*/  FMUL R107, R79, R96 ;  /* 0x000000604f6b7220 */ /* 0x000fe20000400000 */
[----:B------:R-:W-:Y:S01]  /*4e90*/  FMUL R16, R93, R94 ;  /* 0x0000005e5d107220 */ /* 0x000fe20000400000 */
[----:B------:R-:W-:Y:S01]  /*4ea0*/  FMUL R18, R103, R26 ;  /* 0x0000001a67127220 */ /* 0x000fe20000400000 */
[----:B------:R-:W-:Y:S01]  /*4eb0*/  FMUL R19, R65, R14 ;  /* 0x0000000e41137220 */ /* 0x000fe20000400000 */
[----:B------:R-:W1:Y:S01]  /*4ec0*/  MUFU.RCP R32, R32 ;  /* 0x0000002000207308 */ /* 0x000e620000001000 */
[----:B------:R-:W-:Y:S01]  /*4ed0*/  FSETP.GEU.AND P6, PT, R97, -126, PT ;  /* 0xc2fc00006100780b */ /* 0x000fe20003fce000 */
[----:B------:R-:W-:Y:S01]  /*4ee0*/  @P4 STG.E.128 desc[UR6][R24.64], R104 ;  /* 0x0000006818004986 */ /* 0x000fe2000c101d06 */
[----:B------:R-:W-:Y:S01]  /*4ef0*/  FSETP.GEU.AND P5, PT, R98, -126, PT ;  /* 0xc2fc00006200780b */ /* 0x000fe20003fae000 */
[----:B0-----:R-:W-:Y:S01]  /*4f00*/  FMUL R31, R112, R31 ;  /* 0x0000001f701f7220 */ /* 0x001fe20000400000 */
[----:B------:R-:W-:Y:S01]  /*4f10*/  FSETP.GEU.AND P3, PT, R99, -126, PT ;  /* 0xc2fc00006300780b */ /* 0x000fe20003f6e000 */
[----:B------:R-:W-:Y:S01]  /*4f20*/  @P0 STG.E.128 desc[UR6][R118.64], R16 ;  /* 0x0000001076000986 */ /* 0x000fe2000c101d06 */
[----:B------:R-:W-:Y:S01]  /*4f30*/  FMUL R101, R101, R114 ;  /* 0x0000007265657220 */ /* 0x000fe20000400000 */
[----:B------:R-:W-:Y:S01]  /*4f40*/  FMUL R40, R31, R40 ;  /* 0x000000281f287220 */ /* 0x000fe20000400000 */
[----:B------:R-:W-:Y:S01]  /*4f50*/  FMUL R70, R29, R70 ;  /* 0x000000461d467220 */ /* 0x000fe20000400000 */
[----:B------:R-:W-:Y:S01]  /*4f60*/  FFMA R12, R3, R12, R36 ;  /* 0x0000000c030c7223 */ /* 0x000fe20000000024 */
[----:B------:R-:W-:Y:S01]  /*4f70*/  FFMA R10, R5, R57, R66 ;  /* 0x00000039050a7223 */ /* 0x000fe20000000042 */
[----:B------:R-:W-:Y:S01]  /*4f80*/  SHF.R.U32.HI R11, RZ, 0x8, R120 ;  /* 0x00000008ff0b7819 */ /* 0x000fe20000011678 */
[----:B------:R-:W-:Y:S01]  /*4f90*/  FADD R62, R62, 1 ;  /* 0x3f8000003e3e7421 */ /* 0x000fe20000000000 */
[----:B------:R-:W-:Y:S01]  /*4fa0*/  @!P6 FMUL R97, R97, 0.5 ;  /* 0x3f0000006161e820 */ /* 0x000fe20000400000 */
[----:B-1----:R-:W-:Y:S01]  /*4fb0*/  FMUL R31, R32, R33 ;  /* 0x00000021201f7220 */ /* 0x002fe20000400000 */
[----:B------:R-:W-:Y:S01]  /*4fc0*/  FMUL R33, R113, R44 ;  /* 0x0000002c71217220 */ /* 0x000fe20000400000 */
[----:B------:R-:W-:Y:S01]  /*4fd0*/  @!P5 FMUL R98, R98, 0.5 ;  /* 0x3f0000006262d820 */ /* 0x000fe20000400000 */
[----:B------:R-:W-:Y:S01]  /*4fe0*/  @!P3 FMUL R99, R99, 0.5 ;  /* 0x3f0000006363b820 */ /* 0x000fe20000400000 */
[----:B------:R-:W-:Y:S01]  /*4ff0*/  FFMA R31, R31, R55, -R102 ;  /* 0x000000371f1f7223 */ /* 0x000fe20000000866 */
[----:B------:R-:W-:Y:S01]  /*5000*/  FFMA R33, R33, R56, -R40 ;  /* 0x0000003821217223 */ /* 0x000fe20000000828 */
[----:B------:R-:W-:Y:S01]  /*5010*/  FFMA R59, R101, R59, -R60 ;  /* 0x0000003b653b7223 */ /* 0x000fe2000000083c */
[----:B------:R-:W0:Y:S01]  /*5020*/  MUFU.EX2 R97, R97 ;  /* 0x0000006100617308 */ /* 0x000e220000000800 */
[----:B------:R-:W-:Y:S01]  /*5030*/  FFMA R31, R3, R31, R102 ;  /* 0x0000001f031f7223 */ /* 0x000fe20000000066 */
[C---:B------:R-:W-:Y:S01]  /*5040*/  FFMA R33, R5.reuse, R33, R40 ;  /* 0x0000002105217223 */ /* 0x040fe20000000028 */
[----:B------:R-:W-:Y:S01]  /*5050*/  FFMA R32, R5, R59, R60 ;  /* 0x0000003b05207223 */ /* 0x000fe2000000003c */
[----:B------:R-:W-:Y:S01]  /*5060*/  LEA R29, R4, UR4, 0x2 ;  /* 0x00000004041d7c11 */ /* 0x000fe2000f8e10ff */
[----:B------:R-:W-:Y:S06]  /*5070*/  BAR.SYNC.DEFER_BLOCKING 0x0 ;  /* 0x0000000000007b1d */ /* 0x000fec0000010000 */
[----:B------:R-:W1:Y:S01]  /*5080*/  MUFU.EX2 R98, R98 ;  /* 0x0000006200627308 */ /* 0x000e620000000800 */
[----:B------:R-:W-:-:S02]  /*5090*/  IMAD.IADD R2, R2, 0x1, R121 ;  /* 0x0000000102027824 */ /* 0x000fc400078e0279 */
[----:B------:R-:W-:-:S05]  /*50a0*/  FMUL R30, R27, R30 ;  /* 0x0000001e1b1e7220 */ /* 0x000fca0000400000 */
[----:B------:R-:W-:Y:S08]  /*50b0*/  MUFU.RCP R45, R45 ;  /* 0x0000002d002d7308 */ /* 0x000ff00000001000 */
[----:B------:R-:W-:Y:S01]  /*50c0*/  MUFU.RCP R63, R63 ;  /* 0x0000003f003f7308 */ /* 0x000fe20000001000 */
[----:B------:R-:W-:Y:S01]  /*50d0*/  FMUL R22, R117, R22 ;  /* 0x0000001675167220 */ /* 0x000fe20000400000 */
[----:B------:R-:W2:Y:S06]  /*50e0*/  LDC.64 R14, c[0x0][0x260] ;  /* 0x00009800ff0e7b82 */ /* 0x000eac0000000a00 */
[----:B------:R-:W3:Y:S01]  /*50f0*/  MUFU.EX2 R99, R99 ;  /* 0x0000006300637308 */ /* 0x000ee20000000800 */
[----:B------:R4:W-:Y:S04]  /*5100*/  STS [R29], R12 ;  /* 0x0000000c1d007388 */ /* 0x0009e80000000800 */
[----:B------:R-:W-:Y:S04]  /*5110*/  STS [R29+0x404], R23 ;  /* 0x000404171d007388 */ /* 0x000fe80000000800 */
[----:B------:R5:W-:Y:S04]  /*5120*/  STS [R29+0x808], R20 ;  /* 0x000808141d007388 */ /* 0x000be80000000800 */
[----:B------:R-:W-:Y:S04]  /*5130*/  STS [R29+0xc0c], R31 ;  /* 0x000c0c1f1d007388 */ /* 0x000fe80000000800 */
[----:B------:R-:W-:Y:S04]  /*5140*/  STS [R29+0x200], R33 ;  /* 0x000200211d007388 */ /* 0x000fe80000000800 */
[----:B------:R-:W-:Y:S04]  /*5150*/  STS [R29+0x604], R10 ;  /* 0x0006040a1d007388 */ /* 0x000fe80000000800 */
[----:B------:R-:W-:Y:S04]  /*5160*/  STS [R29+0xa08], R28 ;  /* 0x000a081c1d007388 */ /* 0x000fe80000000800 */
[----:B------:R-:W-:Y:S01]  /*5170*/  STS [R29+0xe0c], R32 ;  /* 0x000e0c201d007388 */ /* 0x000fe20000000800 */
[----:B------:R-:W-:Y:S01]  /*5180*/  BAR.SYNC.DEFER_BLOCKING 0x0 ;  /* 0x0000000000007b1d */ /* 0x000fe20000010000 */
[----:B0-----:R-:W-:Y:S01]  /*5190*/  @!P6 FMUL R97, R97, R97 ;  /* 0x000000616161e220 */ /* 0x001fe20000400000 */
[----:B-1----:R-:W-:Y:S01]  /*51a0*/  @!P5 FMUL R98, R98, R98 ;  /* 0x000000626262d220 */ /* 0x002fe20000400000 */
[----:B---3--:R-:W-:Y:S01]  /*51b0*/  @!P3 FMUL R99, R99, R99 ;  /* 0x000000636363b220 */ /* 0x008fe20000400000 */
[----:B------:R-:W-:Y:S01]  /*51c0*/  SGXT.U32 R11, R11, 0x1 ;  /* 0x000000010b0b781a */ /* 0x000fe20000000000 */
[----:B------:R-:W-:Y:S01]  /*51d0*/  FADD R97, R97, 1 ;  /* 0x3f80000061617421 */ /* 0x000fe20000000000 */
[----:B------:R-:W-:Y:S01]  /*51e0*/  FADD R98, R98, 1 ;  /* 0x3f80000062627421 */ /* 0x000fe20000000000 */
[----:B------:R-:W-:Y:S01]  /*51f0*/  FADD R99, R99, 1 ;  /* 0x3f80000063637421 */ /* 0x000fe20000000000 */
[----:B------:R-:W-:-:S02]  /*5200*/  LOP3.LUT R9, R11, 0x1fc, R120, 0xf8, !PT ;  /* 0x000001fc0b097812 */ /* 0x000fc400078ef878 */
[----:B------:R-:W-:Y:S01]  /*5210*/  LEA R11, R11, UR4, 0x2 ;  /* 0x000000040b0b7c11 */ /* 0x000fe2000f8e10ff */
[----:B------:R-:W-:Y:S01]  /*5220*/  VIADD R121, R121, UR4 ;  /* 0x0000000479797c36 */ /* 0x000fe20008000000 */
[----:B------:R-:W-:Y:S02]  /*5230*/  FSETP.GT.AND P0, PT, R62, 8.50705917302346158658e+37, PT ;  /* 0x7e8000003e00780b */ /* 0x000fe40003f04000 */
[----:B------:R-:W-:Y:S02]  /*5240*/  FSETP.GT.AND P4, PT, R97, 8.50705917302346158658e+37, PT ;  /* 0x7e8000006100780b */ /* 0x000fe40003f84000 */
[----:B------:R-:W-:Y:S02]  /*5250*/  FSETP.GT.AND P3, PT, R98, 8.50705917302346158658e+37, PT ;  /* 0x7e8000006200780b */ /* 0x000fe40003f64000 */
[----:B------:R-:W-:Y:S01]  /*5260*/  FSETP.GT.AND P5, PT, R99, 8.50705917302346158658e+37, PT ;  /* 0x7e8000006300780b */ /* 0x000fe20003fa4000 */
[C---:B------:R-:W-:Y:S01]  /*5270*/  IMAD R11, R8.reuse, 0x4, R11 ;  /* 0x00000004080b7824 */ /* 0x040fe200078e020b */
[----:B------:R-:W-:Y:S01]  /*5280*/  LEA R35, R9, UR4, 0x2 ;  /* 0x0000000409237c11 */ /* 0x000fe2000f8e10ff */
[----:B------:R-:W-:-:S03]  /*5290*/  IMAD R8, R8, 0x4, R121 ;  /* 0x0000000408087824 */ /* 0x000fc600078e0279 */
[----:B------:R-:W-:Y:S04]  /*52a0*/  LDS R25, [R11+0x4] ;  /* 0x000004000b197984 */ /* 0x000fe80000000800 */
[----:B------:R-:W-:Y:S04]  /*52b0*/  LDS R24, [R35] ;  /* 0x0000000023187984 */ /* 0x000fe80000000800 */
[----:B------:R-:W-:Y:S04]  /*52c0*/  LDS R26, [R35+0x8] ;  /* 0x00000800231a7984 */ /* 0x000fe80000000800 */
[----:B------:R-:W0:Y:S04]  /*52d0*/  LDS R27, [R11+0xc] ;  /* 0x00000c000b1b7984 */ /* 0x000e280000000800 */
[----:B------:R-:W-:Y:S04]  /*52e0*/  LDS R16, [R2+0x800] ;  /* 0x0008000002107984 */ /* 0x000fe80000000800 */
[----:B------:R-:W-:Y:S04]  /*52f0*/  LDS R17, [R8+0x804] ;  /* 0x0008040008117984 */ /* 0x000fe80000000800 */
[----:B------:R-:W-:Y:S04]  /*5300*/  LDS R18, [R8+0x808] ;  /* 0x0008080008127984 */ /* 0x000fe80000000800 */
[----:B------:R-:W1:Y:S01]  /*5310*/  LDS R19, [R8+0x80c] ;  /* 0x00080c0008137984 */ /* 0x000e620000000800 */
[----:B------:R-:W-:Y:S01]  /*5320*/  @P0 FMUL R62, R62, 0.25 ;  /* 0x3e8000003e3e0820 */ /* 0x000fe20000400000 */
[----:B------:R-:W-:Y:S01]  /*5330*/  @P4 FMUL R97, R97, 0.25 ;  /* 0x3e80000061614820 */ /* 0x000fe20000400000 */
[----:B------:R-:W-:Y:S01]  /*5340*/  @P3 FMUL R98, R98, 0.25 ;  /* 0x3e80000062623820 */ /* 0x000fe20000400000 */
[----:B------:R-:W-:Y:S01]  /*5350*/  @P5 FMUL R99, R99, 0.25 ;  /* 0x3e80000063635820 */ /* 0x000fe20000400000 */
[----:B------:R-:W3:Y:S01]  /*5360*/  MUFU.RCP R100, R100 ;  /* 0x0000006400647308 */ /* 0x000ee20000001000 */
[----:B------:R-:W-:Y:S01]  /*5370*/  FMUL R76, R45, R76 ;  /* 0x0000004c2d4c7220 */ /* 0x000fe20000400000 */
[----:B------:R-:W-:Y:S01]  /*5380*/  FMUL R34, R22, R69 ;  /* 0x0000004516227220 */ /* 0x000fe20000400000 */
[----:B------:R-:W-:Y:S01]  /*5390*/  FMUL R63, R63, R80 ;  /* 0x000000503f3f7220 */ /* 0x000fe20000400000 */
[----:B------:R-:W-:Y:S01]  /*53a0*/  FFMA R21, R21, R84, -R68 ;  /* 0x0000005415157223 */ /* 0x000fe20000000844 */
[----:B------:R-:W-:-:S03]  /*53b0*/  FMUL R22, R76, R71 ;  /* 0x000000474c167220 */ /* 0x000fc60000400000 */
[----:B------:R-:W0:Y:S01]  /*53c0*/  MUFU.RCP R62, R62 ;  /* 0x0000003e003e7308 */ /* 0x000e220000001000 */
[----:B------:R-:W-:Y:S01]  /*53d0*/  FFMA R61, R61, R85, -R34 ;  /* 0x000000553d3d7223 */ /* 0x000fe20000000822 */
[----:B------:R-:W-:Y:S01]  /*53e0*/  FFMA R49, R49, R86, -R70 ;  /* 0x0000005631317223 */ /* 0x000fe20000000846 */
[----:B------:R-:W-:-:S05]  /*53f0*/  FFMA R63, R63, R87, -R22 ;  /* 0x000000573f3f7223 */ /* 0x000fca0000000816 */
[----:B------:R-:W0:Y:S01]  /*5400*/  MUFU.RCP R97, R97 ;  /* 0x0000006100617308 */ /* 0x000e220000001000 */
[----:B------:R-:W-:-:S07]  /*5410*/  FFMA R21, R3, R21, R68 ;  /* 0x0000001503157223 */ /* 0x000fce0000000044 */
[----:B------:R-:W0:Y:S08]  /*5420*/  MUFU.RCP R98, R98 ;  /* 0x0000006200627308 */ /* 0x000e300000001000 */
[----:B------:R-:W1:Y:S01]  /*5430*/  MUFU.RCP R99, R99 ;  /* 0x0000006300637308 */ /* 0x000e620000001000 */
[C---:B------:R-:W-:Y:S01]  /*5440*/  FFMA R34, R3.reuse, R61, R34 ;  /* 0x0000003d03227223 */ /* 0x040fe20000000022 */
[C---:B------:R-:W-:Y:S01]  /*5450*/  FFMA R49, R3.reuse, R49, R70 ;  /* 0x0000003103317223 */ /* 0x040fe20000000046 */
[----:B------:R-:W-:Y:S01]  /*5460*/  FFMA R22, R3, R63, R22 ;  /* 0x0000003f03167223 */ /* 0x000fe20000000016 */
[----:B------:R-:W-:Y:S01]  /*5470*/  FADD R36, -R12, R21 ;  /* 0x000000150c247221 */ /* 0x000fe20000000100 */
[C---:B------:R-:W-:Y:S01]  /*5480*/  FSEL R3, R13.reuse, 1, P0 ;  /* 0x3f8000000d037808 */ /* 0x040fe20000000000 */
[----:B---3--:R-:W-:Y:S01]  /*5490*/  FMUL R100, R100, R115 ;  /* 0x0000007364647220 */ /* 0x008fe20000400000 */
[----:B------:R-:W-:-:S02]  /*54a0*/  FSEL R4, R13, 1, P4 ;  /* 0x3f8000000d047808 */ /* 0x000fc40002000000 */
[C---:B------:R-:W-:Y:S02]  /*54b0*/  FSEL R9, R13.reuse, 1, P3 ;  /* 0x3f8000000d097808 */ /* 0x040fe40001800000 */
[----:B----4-:R-:W-:Y:S01]  /*54c0*/  FSEL R12, R13, 1, P5 ;  /* 0x3f8000000d0c7808 */ /* 0x010fe20002800000 */
[----:B------:R-:W-:Y:S01]  /*54d0*/  FMUL R0, R100, R73 ;  /* 0x0000004964007220 */ /* 0x000fe20000400000 */
[----:B------:R-:W-:Y:S01]  /*54e0*/  FMUL R30, R30, R75 ;  /* 0x0000004b1e1e7220 */ /* 0x000fe20000400000 */
[----:B0-----:R-:W-:Y:S01]  /*54f0*/  FMUL R3, R62, R3 ;  /* 0x000000033e037220 */ /* 0x001fe20000400000 */
[----:B------:R-:W-:Y:S01]  /*5500*/  FMUL R97, R97, R4 ;  /* 0x0000000461617220 */ /* 0x000fe20000400000 */
[----:B------:R-:W-:Y:S01]  /*5510*/  FMUL R9, R98, R9 ;  /* 0x0000000962097220 */ /* 0x000fe20000400000 */
[----:B-1----:R-:W-:Y:S01]  /*5520*/  FMUL R99, R99, R12 ;  /* 0x0000000c63637220 */ /* 0x002fe20000400000 */
[----:B------:R-:W-:Y:S01]  /*5530*/  FFMA R3, R3, R88, -R72 ;  /* 0x0000005803037223 */ /* 0x000fe20000000848 */
[----:B------:R-:W-:Y:S01]  /*5540*/  FFMA R89, R97, R89, -R0 ;  /* 0x0000005961597223 */ /* 0x000fe20000000800 */
[----:B------:R-:W-:Y:S01]  /*5550*/  FFMA R9, R9, R90, -R74 ;  /* 0x0000005a09097223 */ /* 0x000fe2000000084a */
[----:B------:R-:W-:Y:S01]  /*5560*/  FFMA R91, R99, R91, -R30 ;  /* 0x0000005b635b7223 */ /* 0x000fe2000000081e */
[C---:B------:R-:W-:Y:S01]  /*5570*/  FFMA R72, R5.reuse, R3, R72 ;  /* 0x0000000305487223 */ /* 0x040fe20000000048 */
[C---:B------:R-:W-:Y:S01]  /*5580*/  FFMA R89, R5.reuse, R89, R0 ;  /* 0x0000005905597223 */ /* 0x040fe20000000000 */
[C---:B------:R-:W-:Y:S01]  /*5590*/  FFMA R9, R5.reuse, R9, R74 ;  /* 0x0000000905097223 */ /* 0x040fe2000000004a */
[----:B------:R-:W-:Y:S01]  /*55a0*/  FFMA R91, R5, R91, R30 ;  /* 0x0000005b055b7223 */ /* 0x000fe2000000001e */
[----:B--2---:R-:W-:-:S04]  /*55b0*/  IMAD.WIDE R4, R7, 0x4, R14 ;  /* 0x0000000407047825 */ /* 0x004fc800078e020e */
[----:B------:R-:W-:Y:S01]  /*55c0*/  FADD R34, -R23, R34 ;  /* 0x0000002217227221 */ /* 0x000fe20000000100 */
[----:B-----5:R-:W-:Y:S01]  /*55d0*/  FADD R20, -R20, R49 ;  /* 0x0000003114147221 */ /* 0x020fe20000000100 */
[----:B------:R-:W-:Y:S01]  /*55e0*/  FADD R22, -R31, R22 ;  /* 0x000000161f167221 */ /* 0x000fe20000000100 */
[----:B------:R-:W-:Y:S01]  /*55f0*/  IMAD.WIDE R14, R6, 0x4, R14 ;  /* 0x00000004060e7825 */ /* 0x000fe200078e020e */
[----:B------:R0:W-:Y:S01]  /*5600*/  @P2 STG.E.128 desc[UR6][R4.64], R24 ;  /* 0x0000001804002986 */ /* 0x0001e2000c101d06 */
[----:B------:R-:W0:Y:S03]  /*5610*/  LDC.64 R12, c[0x0][0x268] ;  /* 0x00009a00ff0c7b82 */ /* 0x000e260000000a00 */
[----:B------:R-:W-:Y:S05]  /*5620*/  @P1 STG.E.128 desc[UR6][R14.64], R16 ;  /* 0x000000100e001986 */ /* 0x000fea000c101d06 */
[----:B------:R-:W-:Y:S01]  /*5630*/  BAR.SYNC.DEFER_BLOCKING 0x0 ;  /* 0x0000000000007b1d */ /* 0x000fe20000010000 */
[----:B------:R-:W-:Y:S01]  /*5640*/  FADD R72, -R33, R72 ;  /* 0x0000004821487221 */ /* 0x000fe20000000100 */
[----:B------:R-:W-:Y:S01]  /*5650*/  FADD R10, -R10, R89 ;  /* 0x000000590a0a7221 */ /* 0x000fe20000000100 */
[----:B------:R-:W-:Y:S01]  /*5660*/  FADD R28, -R28, R9 ;  /* 0x000000091c1c7221 */ /* 0x000fe20000000100 */
[----:B------:R-:W-:-:S02]  /*5670*/  FADD R32, -R32, R91 ;  /* 0x0000005b20207221 */ /* 0x000fc40000000100 */
[----:B------:R-:W-:Y:S04]  /*5680*/  STS [R29], R36 ;  /* 0x000000241d007388 */ /* 0x000fe80000000800 */
[----:B------:R-:W-:Y:S04]  /*5690*/  STS [R29+0x404], R34 ;  /* 0x000404221d007388 */ /* 0x000fe80000000800 */
[----:B------:R-:W-:Y:S04]  /*56a0*/  STS [R29+0x808], R20 ;  /* 0x000808141d007388 */ /* 0x000fe80000000800 */
[----:B------:R-:W-:Y:S04]  /*56b0*/  STS [R29+0xc0c], R22 ;  /* 0x000c0c161d007388 */ /* 0x000fe80000000800 */
[----:B------:R-:W-:Y:S04]  /*56c0*/  STS [R29+0x200], R72 ;  /* 0x000200481d007388 */ /* 0x000fe80000000800 */
[----:B------:R-:W-:Y:S04]  /*56d0*/  STS [R29+0x604], R10 ;  /* 0x0006040a1d007388 */ /* 0x000fe80000000800 */
[----:B------:R-:W-:Y:S04]  /*56e0*/  STS [R29+0xa08], R28 ;  /* 0x000a081c1d007388 */ /* 0x000fe80000000800 */
[----:B------:R-:W-:Y:S01]  /*56f0*/  STS [R29+0xe0c], R32 ;  /* 0x000e0c201d007388 */ /* 0x000fe20000000800 */
[----:B------:R-:W-:Y:S06]  /*5700*/  BAR.SYNC.DEFER_BLOCKING 0x0 ;  /* 0x0000000000007b1d */ /* 0x000fec0000010000 */
[----:B------:R-:W-:Y:S04]  /*5710*/  LDS R16, [R35] ;  /* 0x0000000023107984 */ /* 0x000fe80000000800 */
[----:B------:R-:W-:Y:S04]  /*5720*/  LDS R18, [R35+0x8] ;  /* 0x0000080023127984 */ /* 0x000fe80000000800 */
[----:B------:R-:W-:Y:S04]  /*5730*/  LDS R17, [R11+0x4] ;  /* 0x000004000b117984 */ /* 0x000fe80000000800 */
[----:B------:R-:W1:Y:S01]  /*5740*/  LDS R19, [R11+0xc] ;  /* 0x00000c000b137984 */ /* 0x000e620000000800 */
[----:B0-----:R-:W-:-:S05]  /*5750*/  IMAD.WIDE R4, R7, 0x4, R12 ;  /* 0x0000000407047825 */ /* 0x001fca00078e020c */
[----:B-1----:R0:W-:Y:S02]  /*5760*/  @P2 STG.E.128 desc[UR6][R4.64], R16 ;  /* 0x0000001004002986 */ /* 0x0021e4000c101d06 */
[----:B0-----:R-:W-:Y:S05]  /*5770*/  @!P1 EXIT ;  /* 0x000000000000994d */ /* 0x001fea0003800000 */
[----:B0-----:R-:W-:Y:S01]  /*5780*/  LDS R16, [R2+0x800] ;  /* 0x0008000002107984 */ /* 0x001fe20000000800 */
[----:B------:R-:W-:-:S03]  /*5790*/  IMAD.WIDE R6, R6, 0x4, R12 ;  /* 0x0000000406067825 */ /* 0x000fc600078e020c */
[----:B------:R-:W-:Y:S04]  /*57a0*/  LDS R17, [R8+0x804] ;  /* 0x0008040008117984 */ /* 0x000fe80000000800 */
[----:B------:R-:W-:Y:S04]  /*57b0*/  LDS R18, [R8+0x808] ;  /* 0x0008080008127984 */ /* 0x000fe80000000800 */
[----:B------:R-:W0:Y:S04]  /*57c0*/  LDS R19, [R8+0x80c] ;  /* 0x00080c0008137984 */ /* 0x000e280000000800 */
[----:B0-----:R-:W-:Y:S01]  /*57d0*/  STG.E.128 desc[UR6][R6.64], R16 ;  /* 0x0000001006007986 */ /* 0x001fe2000c101d06 */
[----:B------:R-:W-:Y:S05]  /*57e0*/  EXIT ;  /* 0x000000000000794d */ /* 0x000fea0003800000 */
.L_x_0:
[----:B------:R-:W-:-:S00]  /*57f0*/  BRA `(.L_x_0) ;  /* 0xfffffffc00fc7947 */ /* 0x000fc0000383ffff */
[----:B------:R-:W-:-:S00]  /*5800*/  NOP ;  /* 0x0000000000007918 */ /* 0x000fc00000000000 */
[----:B------:R-:W-:-:S00]  /*5810*/  NOP ;  /* 0x0000000000007918 */ /* 0x000fc00000000000 */
[----:B------:R-:W-:-:S00]  /*5820*/  NOP ;  /* 0x0000000000007918 */ /* 0x000fc00000000000 */
[----:B------:R-:W-:-:S00]  /*5830*/  NOP ;  /* 0x0000000000007918 */ /* 0x000fc00000000000 */
[----:B------:R-:W-:-:S00]  /*5840*/  NOP ;  /* 0x0000000000007918 */ /* 0x000fc00000000000 */
[----:B------:R-:W-:-:S00]  /*5850*/  NOP ;  /* 0x0000000000007918 */ /* 0x000fc00000000000 */
[----:B------:R-:W-:-:S00]  /*5860*/  NOP ;  /* 0x0000000000007918 */ /* 0x000fc00000000000 */
[----:B------:R-:W-:-:S00]  /*5870*/  NOP ;  /* 0x0000000000007918 */ /* 0x000fc00000000000 */
.L_x_1:


//--------------------- .nv.shared.triton_poi_fused__unsafe_index_add_mul_sigmoid_sub_7 --------------------------
	.section	.nv.shared.triton_poi_fused__unsafe_index_add_mul_sigmoid_sub_7,"aw",@nobits
	.sectionflags	@""
	.align	16
	.zero		1024


//--------------------- .nv.constant0.triton_poi_fused__unsafe_index_add_mul_sigmoid_sub_7 --------------------------
	.section	.nv.constant0.triton_poi_fused__unsafe_index_add_mul_sigmoid_sub_7,"a",@progbits
	.sectionflags	@""
	.align	4
.nv.constant0.triton_poi_fused__unsafe_index_add_mul_sigmoid_sub_7:
	.zero		632
